// auto-generated by cutlass_sweep.gemm — config: {"arch": "sm_90", "cluster_m": 1, "cluster_n": 2, "dtype": "int8", "dtype_b": "int8", "layout": "nt", "stages": 0, "tile_k": 128, "tile_m": 64, "tile_n": 128}
#include "cutlass/cutlass.h"
#include "cutlass/gemm/collective/collective_builder.hpp"
#include "cutlass/gemm/device/gemm_universal_adapter.h"
#include "cutlass/gemm/kernel/gemm_universal.hpp"
#include "cutlass/epilogue/collective/collective_builder.hpp"

using ElemA = int8_t;
using ElemB = int8_t;
using ElemCD = int8_t;
using Acc  = int32_t;
using TileShape    = cute::Shape<cute::_64, cute::_128, cute::_128>;
using ClusterShape = cute::Shape<cute::_1, cute::_2, cute::_1>;

using CollectiveEpilogue = typename cutlass::epilogue::collective::CollectiveBuilder<
    cutlass::arch::Sm90, cutlass::arch::OpClassTensorOp,
    TileShape, ClusterShape,
    cutlass::epilogue::collective::EpilogueTileAuto,
    Acc, Acc,
    ElemCD, cutlass::layout::RowMajor, 128 / cutlass::sizeof_bits<ElemCD>::value,
    ElemCD, cutlass::layout::RowMajor, 128 / cutlass::sizeof_bits<ElemCD>::value,
    cutlass::epilogue::collective::EpilogueScheduleAuto
  >::CollectiveOp;

using CollectiveMainloop = typename cutlass::gemm::collective::CollectiveBuilder<
    cutlass::arch::Sm90, cutlass::arch::OpClassTensorOp,
    ElemA, cutlass::layout::RowMajor, 128 / cutlass::sizeof_bits<ElemA>::value,
    ElemB, cutlass::layout::ColumnMajor, 128 / cutlass::sizeof_bits<ElemB>::value,
    Acc,
    TileShape, ClusterShape,
    cutlass::gemm::collective::StageCountAutoCarveout<static_cast<int>(sizeof(typename CollectiveEpilogue::SharedStorage))>,
    cutlass::gemm::collective::KernelScheduleAuto
  >::CollectiveOp;

using GemmKernel = cutlass::gemm::kernel::GemmUniversal<
    cute::Shape<int,int,int,int>,
    CollectiveMainloop,
    CollectiveEpilogue
>;
using Gemm = cutlass::gemm::device::GemmUniversalAdapter<GemmKernel>;

// Force the device kernel symbol into the cubin without needing a host main.
auto* _anchor = &cutlass::device_kernel<GemmKernel>;


// ===== COMPILED SASS (sm_90a) =====

	.target	sm_90a

	.elftype	@"ET_EXEC"


//--------------------- .note.nv.tkinfo           --------------------------
	.section	.note.nv.tkinfo,"",@"SHT_NOTE"
	.sectionflags	@"SHF_NOTE_NV_TKINFO"
	.tkinfo
        /*0018*/ 	.word	0x00000002
        /*0030*/ 	.string	""
        /*0030*/ 	.string	"ptxas"
        /*0030*/ 	.string	"Cuda compilation tools, release 13.0, V13.0.88"
        /*0030*/ 	.string	"Build cuda_13.0.r13.0/compiler.36424714_0"
        /*0030*/ 	.string	"-arch sm_90a -m 64 "



//--------------------- .note.nv.cuinfo           --------------------------
	.section	.note.nv.cuinfo,"",@"SHT_NOTE"
	.sectionflags	@"SHF_NOTE_NV_CUINFO"
        /*0018*/ 	.short	0x0002
        /*001a*/ 	.short	0x005a
        /*001c*/ 	.short	0x0082
	.zero		2


//--------------------- .nv.info                  --------------------------
	.section	.nv.info,"",@"SHT_CUDA_INFO"
	.align	4


	//----- nvinfo : EIATTR_REGCOUNT
	.align		4
        /*0000*/ 	.byte	0x04, 0x2f
        /*0002*/ 	.short	(.L_15 - .L_14)
	.align		4
.L_14:
        /*0004*/ 	.word	index@(_ZN7cutlass13device_kernelINS_4gemm6kernel13GemmUniversalIN4cute5tupleIJiiiiEEENS1_10collective13CollectiveMmaINS1_34MainloopSm90TmaGmmaWarpSpecializedILi9ENS5_IJNS4_1CILi1EEENSA_ILi2EEESB_EEENS1_32KernelTmaWarpSpecializedPingpongEEENS5_IJNSA_ILi64EEENSA_ILi128EEESH_EEEaNS5_IJlSB_lEEEaSJ_NS4_8TiledMMAINS4_8MMA_AtomIJNS4_4SM904GMMA27MMA_64x128x32_S32S8S8_SS_TNEEEENS4_6LayoutINS5_IJSB_SB_SB_EEENS5_IJNSA_ILi0EEESS_SS_EEEEENS5_IJNS4_10UnderscoreESV_SV_EEEEENS4_23SM90_TMA_LOAD_MULTICASTENS4_14ComposedLayoutINS4_7SwizzleILi3ELi4ELi3EEENS4_18smem_ptr_flag_bitsILi8EEENSQ_INS5_IJNSA_ILi8EEESH_EEENS5_IJSH_SB_EEEEEEEvNS4_8identityENS4_13SM90_TMA_LOADES18_vS19_EENS_8epilogue10collective6detail29Sm90TmaWarpSpecializedAdapterINS1D_15DefaultEpilogueIaSJ_SJ_NS1C_6thread17LinearCombinationIaLi1EiiLNS1H_9ScaleType4KindE0ELNS_15FloatRoundStyleE2EaEENS1_15EpilogueDefaultEEEEEvvEEEEvNT_6ParamsE)
        /*0008*/ 	.word	0x000000a8


	//----- nvinfo : EIATTR_FRAME_SIZE
	.align		4
.L_15:
        /*000c*/ 	.byte	0x04, 0x11
        /*000e*/ 	.short	(.L_17 - .L_16)
	.align		4
.L_16:
        /*0010*/ 	.word	index@(_ZN7cutlass13device_kernelINS_4gemm6kernel13GemmUniversalIN4cute5tupleIJiiiiEEENS1_10collective13CollectiveMmaINS1_34MainloopSm90TmaGmmaWarpSpecializedILi9ENS5_IJNS4_1CILi1EEENSA_ILi2EEESB_EEENS1_32KernelTmaWarpSpecializedPingpongEEENS5_IJNSA_ILi64EEENSA_ILi128EEESH_EEEaNS5_IJlSB_lEEEaSJ_NS4_8TiledMMAINS4_8MMA_AtomIJNS4_4SM904GMMA27MMA_64x128x32_S32S8S8_SS_TNEEEENS4_6LayoutINS5_IJSB_SB_SB_EEENS5_IJNSA_ILi0EEESS_SS_EEEEENS5_IJNS4_10UnderscoreESV_SV_EEEEENS4_23SM90_TMA_LOAD_MULTICASTENS4_14ComposedLayoutINS4_7SwizzleILi3ELi4ELi3EEENS4_18smem_ptr_flag_bitsILi8EEENSQ_INS5_IJNSA_ILi8EEESH_EEENS5_IJSH_SB_EEEEEEEvNS4_8identityENS4_13SM90_TMA_LOADES18_vS19_EENS_8epilogue10collective6detail29Sm90TmaWarpSpecializedAdapterINS1D_15DefaultEpilogueIaSJ_SJ_NS1C_6thread17LinearCombinationIaLi1EiiLNS1H_9ScaleType4KindE0ELNS_15FloatRoundStyleE2EaEENS1_15EpilogueDefaultEEEEEvvEEEEvNT_6ParamsE)
        /*0014*/ 	.word	0x00000008


	//----- nvinfo : EIATTR_MIN_STACK_SIZE
	.align		4
.L_17:
        /*0018*/ 	.byte	0x04, 0x12
        /*001a*/ 	.short	(.L_19 - .L_18)
	.align		4
.L_18:
        /*001c*/ 	.word	index@(_ZN7cutlass13device_kernelINS_4gemm6kernel13GemmUniversalIN4cute5tupleIJiiiiEEENS1_10collective13CollectiveMmaINS1_34MainloopSm90TmaGmmaWarpSpecializedILi9ENS5_IJNS4_1CILi1EEENSA_ILi2EEESB_EEENS1_32KernelTmaWarpSpecializedPingpongEEENS5_IJNSA_ILi64EEENSA_ILi128EEESH_EEEaNS5_IJlSB_lEEEaSJ_NS4_8TiledMMAINS4_8MMA_AtomIJNS4_4SM904GMMA27MMA_64x128x32_S32S8S8_SS_TNEEEENS4_6LayoutINS5_IJSB_SB_SB_EEENS5_IJNSA_ILi0EEESS_SS_EEEEENS5_IJNS4_10UnderscoreESV_SV_EEEEENS4_23SM90_TMA_LOAD_MULTICASTENS4_14ComposedLayoutINS4_7SwizzleILi3ELi4ELi3EEENS4_18smem_ptr_flag_bitsILi8EEENSQ_INS5_IJNSA_ILi8EEESH_EEENS5_IJSH_SB_EEEEEEEvNS4_8identityENS4_13SM90_TMA_LOADES18_vS19_EENS_8epilogue10collective6detail29Sm90TmaWarpSpecializedAdapterINS1D_15DefaultEpilogueIaSJ_SJ_NS1C_6thread17LinearCombinationIaLi1EiiLNS1H_9ScaleType4KindE0ELNS_15FloatRoundStyleE2EaEENS1_15EpilogueDefaultEEEEEvvEEEEvNT_6ParamsE)
        /*0020*/ 	.word	0x00000008
.L_19:


//--------------------- .nv.compat                --------------------------
	.section	.nv.compat,"",@"SHT_CUDA_COMPAT_INFO"
	.align	4
        /*0000*/ 	.byte	0x02, 0x09, 0x01, 0x00, 0x02, 0x02, 0x04, 0x00, 0x02, 0x05, 0x05, 0x00, 0x03, 0x07, 0x01, 0x01
        /*0010*/ 	.byte	0x02, 0x03, 0x01, 0x00, 0x02, 0x06, 0x01, 0x00, 0x04, 0x0b, 0x08, 0x00, 0x00, 0x00, 0x00, 0x00
        /*0020*/ 	.byte	0x00, 0x00, 0x00, 0x00


//--------------------- .nv.info._ZN7cutlass13device_kernelINS_4gemm6kernel13GemmUniversalIN4cute5tupleIJiiiiEEENS1_10collective13CollectiveMmaINS1_34MainloopSm90TmaGmmaWarpSpecializedILi9ENS5_IJNS4_1CILi1EEENSA_ILi2EEESB_EEENS1_32KernelTmaWarpSpecializedPingpongEEENS5_IJNSA_ILi64EEENSA_ILi128EEESH_EEEaNS5_IJlSB_lEEEaSJ_NS4_8TiledMMAINS4_8MMA_AtomIJNS4_4SM904GMMA27MMA_64x128x32_S32S8S8_SS_TNEEEENS4_6LayoutINS5_IJSB_SB_SB_EEENS5_IJNSA_ILi0EEESS_SS_EEEEENS5_IJNS4_10UnderscoreESV_SV_EEEEENS4_23SM90_TMA_LOAD_MULTICASTENS4_14ComposedLayoutINS4_7SwizzleILi3ELi4ELi3EEENS4_18smem_ptr_flag_bitsILi8EEENSQ_INS5_IJNSA_ILi8EEESH_EEENS5_IJSH_SB_EEEEEEEvNS4_8identityENS4_13SM90_TMA_LOADES18_vS19_EENS_8epilogue10collective6detail29Sm90TmaWarpSpecializedAdapterINS1D_15DefaultEpilogueIaSJ_SJ_NS1C_6thread17LinearCombinationIaLi1EiiLNS1H_9ScaleType4KindE0ELNS_15FloatRoundStyleE2EaEENS1_15EpilogueDefaultEEEEEvvEEEEvNT_6ParamsE --------------------------
	.section	.nv.info._ZN7cutlass13device_kernelINS_4gemm6kernel13GemmUniversalIN4cute5tupleIJiiiiEEENS1_10collective13CollectiveMmaINS1_34MainloopSm90TmaGmmaWarpSpecializedILi9ENS5_IJNS4_1CILi1EEENSA_ILi2EEESB_EEENS1_32KernelTmaWarpSpecializedPingpongEEENS5_IJNSA_ILi64EEENSA_ILi128EEESH_EEEaNS5_IJlSB_lEEEaSJ_NS4_8TiledMMAINS4_8MMA_AtomIJNS4_4SM904GMMA27MMA_64x128x32_S32S8S8_SS_TNEEEENS4_6LayoutINS5_IJSB_SB_SB_EEENS5_IJNSA_ILi0EEESS_SS_EEEEENS5_IJNS4_10UnderscoreESV_SV_EEEEENS4_23SM90_TMA_LOAD_MULTICASTENS4_14ComposedLayoutINS4_7SwizzleILi3ELi4ELi3EEENS4_18smem_ptr_flag_bitsILi8EEENSQ_INS5_IJNSA_ILi8EEESH_EEENS5_IJSH_SB_EEEEEEEvNS4_8identityENS4_13SM90_TMA_LOADES18_vS19_EENS_8epilogue10collective6detail29Sm90TmaWarpSpecializedAdapterINS1D_15DefaultEpilogueIaSJ_SJ_NS1C_6thread17LinearCombinationIaLi1EiiLNS1H_9ScaleType4KindE0ELNS_15FloatRoundStyleE2EaEENS1_15EpilogueDefaultEEEEEvvEEEEvNT_6ParamsE,"",@"SHT_CUDA_INFO"
	.sectionflags	@""
	.align	4


	//----- nvinfo : EIATTR_CUDA_API_VERSION
	.align		4
        /*0000*/ 	.byte	0x04, 0x37
        /*0002*/ 	.short	(.L_21 - .L_20)
.L_20:
        /*0004*/ 	.word	0x00000082


	//----- nvinfo : EIATTR_KPARAM_INFO
	.align		4
.L_21:
        /*0008*/ 	.byte	0x04, 0x17
        /*000a*/ 	.short	(.L_23 - .L_22)
.L_22:
        /*000c*/ 	.word	0x00000000
        /*0010*/ 	.short	0x0000
        /*0012*/ 	.short	0x0070
        /*0014*/ 	.byte	0x00, 0xf0, 0x01, 0x10


	//----- nvinfo : EIATTR_SPARSE_MMA_MASK
	.align		4
.L_23:
        /*0018*/ 	.byte	0x03, 0x50
        /*001a*/ 	.short	0x0000


	//----- nvinfo : EIATTR_MAXREG_COUNT
	.align		4
        /*001c*/ 	.byte	0x03, 0x1b
        /*001e*/ 	.short	0x00a8


	//----- nvinfo : EIATTR_NUM_BARRIERS
	.align		4
        /*0020*/ 	.byte	0x02, 0x4c
        /*0022*/ 	.byte	0x01
	.zero		1


	//----- nvinfo : EIATTR_EXTERNS
	.align		4
        /*0024*/ 	.byte	0x04, 0x0f
        /*0026*/ 	.short	(.L_25 - .L_24)


	//   ....[0]....
	.align		4
.L_24:
        /*0028*/ 	.word	index@(__assertfail)


	//----- nvinfo : EIATTR_ANNOTATIONS
	.align		4
.L_25:
        /*002c*/ 	.byte	0x04, 0x55
        /*002e*/ 	.short	(.L_27 - .L_26)


	//   ....[0]....
.L_26:
        /*0030*/ 	.word	0x00000001
        /*0034*/ 	.byte	0x10, 0x0e, 0x00, 0x00, 0x01, 0x00, 0x00, 0x00, 0xb0, 0x14, 0x00, 0x00, 0x01, 0x00, 0x00, 0x00
        /*0044*/ 	.byte	0x70, 0x56, 0x00, 0x00, 0x01, 0x00, 0x00, 0x00, 0xa0, 0x62, 0x00, 0x00


	//----- nvinfo : EIATTR_MERCURY_ISA_VERSION
	.align		4
.L_27:
        /*0050*/ 	.byte	0x03, 0x5f
        /*0052*/ 	.short	0x0101


	//----- nvinfo : EIATTR_INT_WARP_WIDE_INSTR_OFFSETS
	.align		4
        /*0054*/ 	.byte	0x04, 0x31
        /*0056*/ 	.short	(.L_29 - .L_28)


	//   ....[0]....
.L_28:
        /*0058*/ 	.word	0x000005a0


	//   ....[1]....
        /*005c*/ 	.word	0x000005e0


	//   ....[2]....
        /*0060*/ 	.word	0x00000660


	//   ....[3]....
        /*0064*/ 	.word	0x000006c0


	//   ....[4]....
        /*0068*/ 	.word	0x00000770


	//   ....[5]....
        /*006c*/ 	.word	0x00000780


	//   ....[6]....
        /*0070*/ 	.word	0x000007f0


	//   ....[7]....
        /*0074*/ 	.word	0x00000840


	//   ....[8]....
        /*0078*/ 	.word	0x00002140


	//----- nvinfo : EIATTR_COOP_GROUP_MASK_REGIDS
	.align		4
.L_29:
        /*007c*/ 	.byte	0x04, 0x29
        /*007e*/ 	.short	(.L_31 - .L_30)


	//   ....[0]....
.L_30:
        /*0080*/ 	.word	0xffffffff


	//   ....[1]....
        /*0084*/ 	.word	0xffffffff


	//   ....[2]....
        /*0088*/ 	.word	0xffffffff


	//   ....[3]....
        /*008c*/ 	.word	0xffffffff


	//   ....[4]....
        /*0090*/ 	.word	0xffffffff


	//   ....[5]....
        /*0094*/ 	.word	0xffffffff


	//   ....[6]....
        /*0098*/ 	.word	0xffffffff


	//----- nvinfo : EIATTR_COOP_GROUP_INSTR_OFFSETS
	.align		4
.L_31:
        /*009c*/ 	.byte	0x04, 0x28
        /*009e*/ 	.short	(.L_33 - .L_32)


	//   ....[0]....
.L_32:
        /*00a0*/ 	.word	0x00000070


	//   ....[1]....
        /*00a4*/ 	.word	0x00000080


	//   ....[2]....
        /*00a8*/ 	.word	0x00000140


	//   ....[3]....
        /*00ac*/ 	.word	0x000003c0


	//   ....[4]....
        /*00b0*/ 	.word	0x00000400


	//   ....[5]....
        /*00b4*/ 	.word	0x000004a0


	//   ....[6]....
        /*00b8*/ 	.word	0x000009c0


	//----- nvinfo : EIATTR_REG_RECONFIG
	.align		4
.L_33:
        /*00bc*/ 	.byte	0x01, 0x54
	.zero		2


	//----- nvinfo : EIATTR_SYSCALL_OFFSETS
	.align		4
        /*00c0*/ 	.byte	0x04, 0x46
        /*00c2*/ 	.short	(.L_35 - .L_34)


	//   ....[0]....
.L_34:
        /*00c4*/ 	.word	0x000018e0


	//----- nvinfo : EIATTR_MBARRIER_INSTR_OFFSETS
	.align		4
.L_35:
        /*00c8*/ 	.byte	0x04, 0x39
        /*00ca*/ 	.short	(.L_37 - .L_36)


	//   ....[0]....
.L_36:
        /*00cc*/ 	.word	0x00000270
        /*00d0*/ 	.word	0x000000ff
        /*00d4*/ 	.word	0x00000000
        /*00d8*/ 	.short	0x0100
        /*00da*/ 	.byte	0x08
	.zero		1


	//   ....[1]....
        /*00dc*/ 	.word	0x00000280
        /*00e0*/ 	.word	0x000000ff
        /*00e4*/ 	.word	0x00000048
        /*00e8*/ 	.short	0x0100
        /*00ea*/ 	.byte	0x08
	.zero		1


	//   ....[2]....
        /*00ec*/ 	.word	0x00000290
        /*00f0*/ 	.word	0x000000ff
        /*00f4*/ 	.word	0x00000008
        /*00f8*/ 	.short	0x0100
        /*00fa*/ 	.byte	0x08
	.zero		1


	//   ....[3]....
        /*00fc*/ 	.word	0x000002a0
        /*0100*/ 	.word	0x000000ff
        /*0104*/ 	.word	0x00000050
        /*0108*/ 	.short	0x0100
        /*010a*/ 	.byte	0x08
	.zero		1


	//   ....[4]....
        /*010c*/ 	.word	0x000002b0
        /*0110*/ 	.word	0x000000ff
        /*0114*/ 	.word	0x00000010
        /*0118*/ 	.short	0x0100
        /*011a*/ 	.byte	0x08
	.zero		1


	//   ....[5]....
        /*011c*/ 	.word	0x000002c0
        /*0120*/ 	.word	0x000000ff
        /*0124*/ 	.word	0x00000058
        /*0128*/ 	.short	0x0100
        /*012a*/ 	.byte	0x08
	.zero		1


	//   ....[6]....
        /*012c*/ 	.word	0x000002d0
        /*0130*/ 	.word	0x000000ff
        /*0134*/ 	.word	0x00000018
        /*0138*/ 	.short	0x0100
        /*013a*/ 	.byte	0x08
	.zero		1


	//   ....[7]....
        /*013c*/ 	.word	0x000002e0
        /*0140*/ 	.word	0x000000ff
        /*0144*/ 	.word	0x00000060
        /*0148*/ 	.short	0x0100
        /*014a*/ 	.byte	0x08
	.zero		1


	//   ....[8]....
        /*014c*/ 	.word	0x000002f0
        /*0150*/ 	.word	0x000000ff
        /*0154*/ 	.word	0x00000020
        /*0158*/ 	.short	0x0100
        /*015a*/ 	.byte	0x08
	.zero		1


	//   ....[9]....
        /*015c*/ 	.word	0x00000300
        /*0160*/ 	.word	0x000000ff
        /*0164*/ 	.word	0x00000068
        /*0168*/ 	.short	0x0100
        /*016a*/ 	.byte	0x08
	.zero		1


	//   ....[10]....
        /*016c*/ 	.word	0x00000310
        /*0170*/ 	.word	0x000000ff
        /*0174*/ 	.word	0x00000028
        /*0178*/ 	.short	0x0100
        /*017a*/ 	.byte	0x08
	.zero		1


	//   ....[11]....
        /*017c*/ 	.word	0x00000320
        /*0180*/ 	.word	0x000000ff
        /*0184*/ 	.word	0x00000070
        /*0188*/ 	.short	0x0100
        /*018a*/ 	.byte	0x08
	.zero		1


	//   ....[12]....
        /*018c*/ 	.word	0x00000330
        /*0190*/ 	.word	0x000000ff
        /*0194*/ 	.word	0x00000030
        /*0198*/ 	.short	0x0100
        /*019a*/ 	.byte	0x08
	.zero		1


	//   ....[13]....
        /*019c*/ 	.word	0x00000340
        /*01a0*/ 	.word	0x000000ff
        /*01a4*/ 	.word	0x00000078
        /*01a8*/ 	.short	0x0100
        /*01aa*/ 	.byte	0x08
	.zero		1


	//   ....[14]....
        /*01ac*/ 	.word	0x00000350
        /*01b0*/ 	.word	0x000000ff
        /*01b4*/ 	.word	0x00000038
        /*01b8*/ 	.short	0x0100
        /*01ba*/ 	.byte	0x08
	.zero		1


	//   ....[15]....
        /*01bc*/ 	.word	0x00000360
        /*01c0*/ 	.word	0x000000ff
        /*01c4*/ 	.word	0x00000080
        /*01c8*/ 	.short	0x0100
        /*01ca*/ 	.byte	0x08
	.zero		1


	//   ....[16]....
        /*01cc*/ 	.word	0x00000370
        /*01d0*/ 	.word	0x000000ff
        /*01d4*/ 	.word	0x00000040
        /*01d8*/ 	.short	0x0100
        /*01da*/ 	.byte	0x08
	.zero		1


	//   ....[17]....
        /*01dc*/ 	.word	0x00000380
        /*01e0*/ 	.word	0x000000ff
        /*01e4*/ 	.word	0x00000088
        /*01e8*/ 	.short	0x0100
        /*01ea*/ 	.byte	0x08
	.zero		1


	//   ....[18]....
        /*01ec*/ 	.word	0x00000870
        /*01f0*/ 	.word	0x000000ff
        /*01f4*/ 	.word	0x000000c0
        /*01f8*/ 	.short	0x0100
        /*01fa*/ 	.byte	0x08
	.zero		1


	//   ....[19]....
        /*01fc*/ 	.word	0x00000910
        /*0200*/ 	.word	0x000000ff
        /*0204*/ 	.word	0x000000c8
        /*0208*/ 	.short	0x0100
        /*020a*/ 	.byte	0x08
	.zero		1


	//   ....[20]....
        /*020c*/ 	.word	0x00000940
        /*0210*/ 	.word	0x000000ff
        /*0214*/ 	.word	0x000000a0
        /*0218*/ 	.short	0x0100
        /*021a*/ 	.byte	0x09
	.zero		1


	//   ....[21]....
        /*021c*/ 	.word	0x00000950
        /*0220*/ 	.word	0x000000ff
        /*0224*/ 	.word	0x000000a8
        /*0228*/ 	.short	0x0100
        /*022a*/ 	.byte	0x09
	.zero		1


	//   ....[22]....
        /*022c*/ 	.word	0x00000960
        /*0230*/ 	.word	0x000000ff
        /*0234*/ 	.word	0x000000b0
        /*0238*/ 	.short	0x0100
        /*023a*/ 	.byte	0x09
	.zero		1


	//   ....[23]....
        /*023c*/ 	.word	0x00000970
        /*0240*/ 	.word	0x000000ff
        /*0244*/ 	.word	0x000000b8
        /*0248*/ 	.short	0x0100
        /*024a*/ 	.byte	0x09
	.zero		1


	//   ....[24]....
        /*024c*/ 	.word	0x000017a0
        /*0250*/ 	.word	0x000000ff
        /*0254*/ 	.word	0xfffffff8
        /*0258*/ 	.short	0x010a
        /*025a*/ 	.byte	0x2b
	.zero		1


	//   ....[25]....
        /*025c*/ 	.word	0x00001970
        /*0260*/ 	.word	0x00000003
        /*0264*/ 	.word	0x00000000
        /*0268*/ 	.short	0x010a
        /*026a*/ 	.byte	0x3f
	.zero		1


	//   ....[26]....
        /*026c*/ 	.word	0x000019d0
        /*0270*/ 	.word	0x00000003
        /*0274*/ 	.word	0x00000000
        /*0278*/ 	.short	0x010a
        /*027a*/ 	.byte	0x3f
	.zero		1


	//   ....[27]....
        /*027c*/ 	.word	0x00001d30
        /*0280*/ 	.word	0x000000ff
        /*0284*/ 	.word	0x00000000
        /*0288*/ 	.short	0x010a
        /*028a*/ 	.byte	0x04
	.zero		1


	//   ....[28]....
        /*028c*/ 	.word	0x00001d70
        /*0290*/ 	.word	0x000000ff
        /*0294*/ 	.word	0x00000000
        /*0298*/ 	.short	0x010a
        /*029a*/ 	.byte	0x04
	.zero		1


	//   ....[29]....
        /*029c*/ 	.word	0x00001fd0
        /*02a0*/ 	.word	0x00000005
        /*02a4*/ 	.word	0x00000000
        /*02a8*/ 	.short	0x0101
        /*02aa*/ 	.byte	0x3f
	.zero		1


	//   ....[30]....
        /*02ac*/ 	.word	0x000020e0
        /*02b0*/ 	.word	0x00000003
        /*02b4*/ 	.word	0x00000000
        /*02b8*/ 	.short	0x0101
        /*02ba*/ 	.byte	0x2e
	.zero		1


	//   ....[31]....
        /*02bc*/ 	.word	0x000021e0
        /*02c0*/ 	.word	0x00000003
        /*02c4*/ 	.word	0x00000000
        /*02c8*/ 	.short	0x0101
        /*02ca*/ 	.byte	0x3f
	.zero		1


	//   ....[32]....
        /*02cc*/ 	.word	0x00002260
        /*02d0*/ 	.word	0x000000ff
        /*02d4*/ 	.word	0x00000008
        /*02d8*/ 	.short	0x010a
        /*02da*/ 	.byte	0x2b
	.zero		1


	//   ....[33]....
        /*02dc*/ 	.word	0x000056b0
        /*02e0*/ 	.word	0x00000000
        /*02e4*/ 	.word	0x00000000
        /*02e8*/ 	.short	0x0101
        /*02ea*/ 	.byte	0x2e
	.zero		1


	//   ....[34]....
        /*02ec*/ 	.word	0x00005ff0
        /*02f0*/ 	.word	0x0000000f
        /*02f4*/ 	.word	0x00000048
        /*02f8*/ 	.short	0x010a
        /*02fa*/ 	.byte	0x3f
	.zero		1


	//   ....[35]....
        /*02fc*/ 	.word	0x000063d0
        /*0300*/ 	.word	0x00000006
        /*0304*/ 	.word	0x000000c8
        /*0308*/ 	.short	0x0101
        /*030a*/ 	.byte	0x3f
	.zero		1


	//   ....[36]....
        /*030c*/ 	.word	0x00006b00
        /*0310*/ 	.word	0x00000007
        /*0314*/ 	.word	0x00000000
        /*0318*/ 	.short	0x010a
        /*031a*/ 	.byte	0x3f
	.zero		1


	//   ....[37]....
        /*031c*/ 	.word	0x00006b80
        /*0320*/ 	.word	0x00000006
        /*0324*/ 	.word	0x00000000
        /*0328*/ 	.short	0x010a
        /*032a*/ 	.byte	0x3f
	.zero		1


	//   ....[38]....
        /*032c*/ 	.word	0x00006c10
        /*0330*/ 	.word	0x00000007
        /*0334*/ 	.word	0x00000000
        /*0338*/ 	.short	0x010a
        /*033a*/ 	.byte	0x3f
	.zero		1


	//   ....[39]....
        /*033c*/ 	.word	0x00006ca0
        /*0340*/ 	.word	0x00000006
        /*0344*/ 	.word	0x00000000
        /*0348*/ 	.short	0x010a
        /*034a*/ 	.byte	0x3f
	.zero		1


	//   ....[40]....
        /*034c*/ 	.word	0x00006d30
        /*0350*/ 	.word	0x00000007
        /*0354*/ 	.word	0x00000000
        /*0358*/ 	.short	0x010a
        /*035a*/ 	.byte	0x3f
	.zero		1


	//   ....[41]....
        /*035c*/ 	.word	0x00006dc0
        /*0360*/ 	.word	0x00000006
        /*0364*/ 	.word	0x00000000
        /*0368*/ 	.short	0x010a
        /*036a*/ 	.byte	0x3f
	.zero		1


	//   ....[42]....
        /*036c*/ 	.word	0x00006e50
        /*0370*/ 	.word	0x00000007
        /*0374*/ 	.word	0x00000000
        /*0378*/ 	.short	0x010a
        /*037a*/ 	.byte	0x3f
	.zero		1


	//   ....[43]....
        /*037c*/ 	.word	0x00006ee0
        /*0380*/ 	.word	0x00000006
        /*0384*/ 	.word	0x00000000
        /*0388*/ 	.short	0x010a
        /*038a*/ 	.byte	0x3f
	.zero		1


	//   ....[44]....
        /*038c*/ 	.word	0x00006f70
        /*0390*/ 	.word	0x00000005
        /*0394*/ 	.word	0x00000000
        /*0398*/ 	.short	0x010a
        /*039a*/ 	.byte	0x3f
	.zero		1


	//   ....[45]....
        /*039c*/ 	.word	0x00006fe0
        /*03a0*/ 	.word	0x00000003
        /*03a4*/ 	.word	0xfffffff8
        /*03a8*/ 	.short	0x010a
        /*03aa*/ 	.byte	0x3f
	.zero		1


	//   ....[46]....
        /*03ac*/ 	.word	0x00007030
        /*03b0*/ 	.word	0x00000003
        /*03b4*/ 	.word	0x00000000
        /*03b8*/ 	.short	0x010a
        /*03ba*/ 	.byte	0x3f
	.zero		1


	//   ....[47]....
        /*03bc*/ 	.word	0x00007090
        /*03c0*/ 	.word	0x00000005
        /*03c4*/ 	.word	0x00000000
        /*03c8*/ 	.short	0x010a
        /*03ca*/ 	.byte	0x3f
	.zero		1


	//   ....[48]....
        /*03cc*/ 	.word	0x000070f0
        /*03d0*/ 	.word	0x00000005
        /*03d4*/ 	.word	0x00000008
        /*03d8*/ 	.short	0x010a
        /*03da*/ 	.byte	0x3f
	.zero		1


	//   ....[49]....
        /*03dc*/ 	.word	0x000071c0
        /*03e0*/ 	.word	0x0000000f
        /*03e4*/ 	.word	0x00000048
        /*03e8*/ 	.short	0x010a
        /*03ea*/ 	.byte	0x3f
	.zero		1


	//   ....[50]....
        /*03ec*/ 	.word	0x00007290
        /*03f0*/ 	.word	0x00000007
        /*03f4*/ 	.word	0x00000000
        /*03f8*/ 	.short	0x010a
        /*03fa*/ 	.byte	0x3f
	.zero		1


	//   ....[51]....
        /*03fc*/ 	.word	0x000072e0
        /*0400*/ 	.word	0x00000006
        /*0404*/ 	.word	0x00000000
        /*0408*/ 	.short	0x010a
        /*040a*/ 	.byte	0x3f
	.zero		1


	//   ....[52]....
        /*040c*/ 	.word	0x00007330
        /*0410*/ 	.word	0x00000007
        /*0414*/ 	.word	0x00000000
        /*0418*/ 	.short	0x010a
        /*041a*/ 	.byte	0x3f
	.zero		1


	//   ....[53]....
        /*041c*/ 	.word	0x00007380
        /*0420*/ 	.word	0x00000006
        /*0424*/ 	.word	0x00000000
        /*0428*/ 	.short	0x010a
        /*042a*/ 	.byte	0x3f
	.zero		1


	//   ....[54]....
        /*042c*/ 	.word	0x000073d0
        /*0430*/ 	.word	0x00000007
        /*0434*/ 	.word	0x00000000
        /*0438*/ 	.short	0x010a
        /*043a*/ 	.byte	0x3f
	.zero		1


	//   ....[55]....
        /*043c*/ 	.word	0x00007420
        /*0440*/ 	.word	0x00000006
        /*0444*/ 	.word	0x00000000
        /*0448*/ 	.short	0x010a
        /*044a*/ 	.byte	0x3f
	.zero		1


	//   ....[56]....
        /*044c*/ 	.word	0x00007470
        /*0450*/ 	.word	0x00000007
        /*0454*/ 	.word	0x00000000
        /*0458*/ 	.short	0x010a
        /*045a*/ 	.byte	0x3f
	.zero		1


	//   ....[57]....
        /*045c*/ 	.word	0x000074c0
        /*0460*/ 	.word	0x00000006
        /*0464*/ 	.word	0x00000000
        /*0468*/ 	.short	0x010a
        /*046a*/ 	.byte	0x3f
	.zero		1


	//----- nvinfo : EIATTR_NUM_MBARRIERS
	.align		4
.L_37:
        /*046c*/ 	.byte	0x03, 0x38
        /*046e*/ 	.short	0x0018


	//----- nvinfo : EIATTR_EXIT_INSTR_OFFSETS
	.align		4
        /*0470*/ 	.byte	0x04, 0x1c
        /*0472*/ 	.short	(.L_39 - .L_38)


	//   ....[0]....
.L_38:
        /*0474*/ 	.word	0x00001440


	//   ....[1]....
        /*0478*/ 	.word	0x000014a0


	//   ....[2]....
        /*047c*/ 	.word	0x00005cd0


	//   ....[3]....
        /*0480*/ 	.word	0x00005d00


	//   ....[4]....
        /*0484*/ 	.word	0x00006fc0


	//----- nvinfo : EIATTR_MAX_THREADS
	.align		4
.L_39:
        /*0488*/ 	.byte	0x04, 0x05
        /*048a*/ 	.short	(.L_41 - .L_40)
.L_40:
        /*048c*/ 	.word	0x00000180
        /*0490*/ 	.word	0x00000001
        /*0494*/ 	.word	0x00000001


	//----- nvinfo : EIATTR_CRS_STACK_SIZE
	.align		4
.L_41:
        /*0498*/ 	.byte	0x04, 0x1e
        /*049a*/ 	.short	(.L_43 - .L_42)
.L_42:
        /*049c*/ 	.word	0x00000000


	//----- nvinfo : EIATTR_CBANK_PARAM_SIZE
	.align		4
.L_43:
        /*04a0*/ 	.byte	0x03, 0x19
        /*04a2*/ 	.short	0x0470


	//----- nvinfo : EIATTR_PARAM_CBANK
	.align		4
        /*04a4*/ 	.byte	0x04, 0x0a
        /*04a6*/ 	.short	(.L_45 - .L_44)
	.align		4
.L_44:
        /*04a8*/ 	.word	index@(.nv.constant0._ZN7cutlass13device_kernelINS_4gemm6kernel13GemmUniversalIN4cute5tupleIJiiiiEEENS1_10collective13CollectiveMmaINS1_34MainloopSm90TmaGmmaWarpSpecializedILi9ENS5_IJNS4_1CILi1EEENSA_ILi2EEESB_EEENS1_32KernelTmaWarpSpecializedPingpongEEENS5_IJNSA_ILi64EEENSA_ILi128EEESH_EEEaNS5_IJlSB_lEEEaSJ_NS4_8TiledMMAINS4_8MMA_AtomIJNS4_4SM904GMMA27MMA_64x128x32_S32S8S8_SS_TNEEEENS4_6LayoutINS5_IJSB_SB_SB_EEENS5_IJNSA_ILi0EEESS_SS_EEEEENS5_IJNS4_10UnderscoreESV_SV_EEEEENS4_23SM90_TMA_LOAD_MULTICASTENS4_14ComposedLayoutINS4_7SwizzleILi3ELi4ELi3EEENS4_18smem_ptr_flag_bitsILi8EEENSQ_INS5_IJNSA_ILi8EEESH_EEENS5_IJSH_SB_EEEEEEEvNS4_8identityENS4_13SM90_TMA_LOADES18_vS19_EENS_8epilogue10collective6detail29Sm90TmaWarpSpecializedAdapterINS1D_15DefaultEpilogueIaSJ_SJ_NS1C_6thread17LinearCombinationIaLi1EiiLNS1H_9ScaleType4KindE0ELNS_15FloatRoundStyleE2EaEENS1_15EpilogueDefaultEEEEEvvEEEEvNT_6ParamsE)
        /*04ac*/ 	.short	0x0210
        /*04ae*/ 	.short	0x0470


	//----- nvinfo : EIATTR_SW_WAR
	.align		4
.L_45:
        /*04b0*/ 	.byte	0x04, 0x36
        /*04b2*/ 	.short	(.L_47 - .L_46)
.L_46:
        /*04b4*/ 	.word	0x00000008
.L_47:


//--------------------- .nv.callgraph             --------------------------
	.section	.nv.callgraph,"",@"SHT_CUDA_CALLGRAPH"
	.align	4
	.sectionentsize	8
	.align		4
        /*0000*/ 	.word	0x00000000
	.align		4
        /*0004*/ 	.word	0xffffffff
	.align		4
        /*0008*/ 	.word	index@(_ZN7cutlass13device_kernelINS_4gemm6kernel13GemmUniversalIN4cute5tupleIJiiiiEEENS1_10collective13CollectiveMmaINS1_34MainloopSm90TmaGmmaWarpSpecializedILi9ENS5_IJNS4_1CILi1EEENSA_ILi2EEESB_EEENS1_32KernelTmaWarpSpecializedPingpongEEENS5_IJNSA_ILi64EEENSA_ILi128EEESH_EEEaNS5_IJlSB_lEEEaSJ_NS4_8TiledMMAINS4_8MMA_AtomIJNS4_4SM904GMMA27MMA_64x128x32_S32S8S8_SS_TNEEEENS4_6LayoutINS5_IJSB_SB_SB_EEENS5_IJNSA_ILi0EEESS_SS_EEEEENS5_IJNS4_10UnderscoreESV_SV_EEEEENS4_23SM90_TMA_LOAD_MULTICASTENS4_14ComposedLayoutINS4_7SwizzleILi3ELi4ELi3EEENS4_18smem_ptr_flag_bitsILi8EEENSQ_INS5_IJNSA_ILi8EEESH_EEENS5_IJSH_SB_EEEEEEEvNS4_8identityENS4_13SM90_TMA_LOADES18_vS19_EENS_8epilogue10collective6detail29Sm90TmaWarpSpecializedAdapterINS1D_15DefaultEpilogueIaSJ_SJ_NS1C_6thread17LinearCombinationIaLi1EiiLNS1H_9ScaleType4KindE0ELNS_15FloatRoundStyleE2EaEENS1_15EpilogueDefaultEEEEEvvEEEEvNT_6ParamsE)
	.align		4
        /*000c*/ 	.word	index@(__assertfail)
	.align		4
        /*0010*/ 	.word	0x00000000
	.align		4
        /*0014*/ 	.word	0xfffffffe
	.align		4
        /*0018*/ 	.word	0x00000000
	.align		4
        /*001c*/ 	.word	0xfffffffd
	.align		4
        /*0020*/ 	.word	0x00000000
	.align		4
        /*0024*/ 	.word	0xfffffffc


//--------------------- .nv.constant4             --------------------------
	.section	.nv.constant4,"a",@progbits
	.align	8
	.align		8
.nv.constant4:
        /*0000*/ 	.dword	__assertfail
	.align		8
        /*0008*/ 	.dword	__unnamed_1
	.align		8
        /*0010*/ 	.dword	_ZN40_INTERNAL_7e306d92_4_k_cu_c8d8fc06_254834cuda3std3__45__cpo5beginE
	.align		8
        /*0018*/ 	.dword	_ZN40_INTERNAL_7e306d92_4_k_cu_c8d8fc06_254834cuda3std3__45__cpo3endE
	.align		8
        /*0020*/ 	.dword	_ZN40_INTERNAL_7e306d92_4_k_cu_c8d8fc06_254834cuda3std3__45__cpo6cbeginE
	.align		8
        /*0028*/ 	.dword	_ZN40_INTERNAL_7e306d92_4_k_cu_c8d8fc06_254834cuda3std3__45__cpo4cendE
	.align		8
        /*0030*/ 	.dword	_ZN40_INTERNAL_7e306d92_4_k_cu_c8d8fc06_254834cuda3std3__442_GLOBAL__N__7e306d92_4_k_cu_c8d8fc06_254836ignoreE
	.align		8
        /*0038*/ 	.dword	_ZN40_INTERNAL_7e306d92_4_k_cu_c8d8fc06_254834cuda3std3__419piecewise_constructE
	.align		8
        /*0040*/ 	.dword	_ZN40_INTERNAL_7e306d92_4_k_cu_c8d8fc06_254834cuda3std3__48in_placeE
	.align		8
        /*0048*/ 	.dword	_ZN40_INTERNAL_7e306d92_4_k_cu_c8d8fc06_254834cuda3std6ranges3__45__cpo4swapE
	.align		8
        /*0050*/ 	.dword	_ZN40_INTERNAL_7e306d92_4_k_cu_c8d8fc06_254834cuda3std6ranges3__45__cpo9iter_moveE
	.align		8
        /*0058*/ 	.dword	_ZN40_INTERNAL_7e306d92_4_k_cu_c8d8fc06_254834cute7productE
	.align		8
        /*0060*/ 	.dword	_ZN40_INTERNAL_7e306d92_4_k_cu_c8d8fc06_254834cute1_E
	.align		8
        /*0068*/ 	.dword	$str$22
	.align		8
        /*0070*/ 	.dword	$str$23


//--------------------- .text._ZN7cutlass13device_kernelINS_4gemm6kernel13GemmUniversalIN4cute5tupleIJiiiiEEENS1_10collective13CollectiveMmaINS1_34MainloopSm90TmaGmmaWarpSpecializedILi9ENS5_IJNS4_1CILi1EEENSA_ILi2EEESB_EEENS1_32KernelTmaWarpSpecializedPingpongEEENS5_IJNSA_ILi64EEENSA_ILi128EEESH_EEEaNS5_IJlSB_lEEEaSJ_NS4_8TiledMMAINS4_8MMA_AtomIJNS4_4SM904GMMA27MMA_64x128x32_S32S8S8_SS_TNEEEENS4_6LayoutINS5_IJSB_SB_SB_EEENS5_IJNSA_ILi0EEESS_SS_EEEEENS5_IJNS4_10UnderscoreESV_SV_EEEEENS4_23SM90_TMA_LOAD_MULTICASTENS4_14ComposedLayoutINS4_7SwizzleILi3ELi4ELi3EEENS4_18smem_ptr_flag_bitsILi8EEENSQ_INS5_IJNSA_ILi8EEESH_EEENS5_IJSH_SB_EEEEEEEvNS4_8identityENS4_13SM90_TMA_LOADES18_vS19_EENS_8epilogue10collective6detail29Sm90TmaWarpSpecializedAdapterINS1D_15DefaultEpilogueIaSJ_SJ_NS1C_6thread17LinearCombinationIaLi1EiiLNS1H_9ScaleType4KindE0ELNS_15FloatRoundStyleE2EaEENS1_15EpilogueDefaultEEEEEvvEEEEvNT_6ParamsE --------------------------
	.section	.text._ZN7cutlass13device_kernelINS_4gemm6kernel13GemmUniversalIN4cute5tupleIJiiiiEEENS1_10collective13CollectiveMmaINS1_34MainloopSm90TmaGmmaWarpSpecializedILi9ENS5_IJNS4_1CILi1EEENSA_ILi2EEESB_EEENS1_32KernelTmaWarpSpecializedPingpongEEENS5_IJNSA_ILi64EEENSA_ILi128EEESH_EEEaNS5_IJlSB_lEEEaSJ_NS4_8TiledMMAINS4_8MMA_AtomIJNS4_4SM904GMMA27MMA_64x128x32_S32S8S8_SS_TNEEEENS4_6LayoutINS5_IJSB_SB_SB_EEENS5_IJNSA_ILi0EEESS_SS_EEEEENS5_IJNS4_10UnderscoreESV_SV_EEEEENS4_23SM90_TMA_LOAD_MULTICASTENS4_14ComposedLayoutINS4_7SwizzleILi3ELi4ELi3EEENS4_18smem_ptr_flag_bitsILi8EEENSQ_INS5_IJNSA_ILi8EEESH_EEENS5_IJSH_SB_EEEEEEEvNS4_8identityENS4_13SM90_TMA_LOADES18_vS19_EENS_8epilogue10collective6detail29Sm90TmaWarpSpecializedAdapterINS1D_15DefaultEpilogueIaSJ_SJ_NS1C_6thread17LinearCombinationIaLi1EiiLNS1H_9ScaleType4KindE0ELNS_15FloatRoundStyleE2EaEENS1_15EpilogueDefaultEEEEEvvEEEEvNT_6ParamsE,"ax",@progbits
	.align	128
.text._ZN7cutlass13device_kernelINS_4gemm6kernel13GemmUniversalIN4cute5tupleIJiiiiEEENS1_10collective13CollectiveMmaINS1_34MainloopSm90TmaGmmaWarpSpecializedILi9ENS5_IJNS4_1CILi1EEENSA_ILi2EEESB_EEENS1_32KernelTmaWarpSpecializedPingpongEEENS5_IJNSA_ILi64EEENSA_ILi128EEESH_EEEaNS5_IJlSB_lEEEaSJ_NS4_8TiledMMAINS4_8MMA_AtomIJNS4_4SM904GMMA27MMA_64x128x32_S32S8S8_SS_TNEEEENS4_6LayoutINS5_IJSB_SB_SB_EEENS5_IJNSA_ILi0EEESS_SS_EEEEENS5_IJNS4_10UnderscoreESV_SV_EEEEENS4_23SM90_TMA_LOAD_MULTICASTENS4_14ComposedLayoutINS4_7SwizzleILi3ELi4ELi3EEENS4_18smem_ptr_flag_bitsILi8EEENSQ_INS5_IJNSA_ILi8EEESH_EEENS5_IJSH_SB_EEEEEEEvNS4_8identityENS4_13SM90_TMA_LOADES18_vS19_EENS_8epilogue10collective6detail29Sm90TmaWarpSpecializedAdapterINS1D_15DefaultEpilogueIaSJ_SJ_NS1C_6thread17LinearCombinationIaLi1EiiLNS1H_9ScaleType4KindE0ELNS_15FloatRoundStyleE2EaEENS1_15EpilogueDefaultEEEEEvvEEEEvNT_6ParamsE:
        .type           _ZN7cutlass13device_kernelINS_4gemm6kernel13GemmUniversalIN4cute5tupleIJiiiiEEENS1_10collective13CollectiveMmaINS1_34MainloopSm90TmaGmmaWarpSpecializedILi9ENS5_IJNS4_1CILi1EEENSA_ILi2EEESB_EEENS1_32KernelTmaWarpSpecializedPingpongEEENS5_IJNSA_ILi64EEENSA_ILi128EEESH_EEEaNS5_IJlSB_lEEEaSJ_NS4_8TiledMMAINS4_8MMA_AtomIJNS4_4SM904GMMA27MMA_64x128x32_S32S8S8_SS_TNEEEENS4_6LayoutINS5_IJSB_SB_SB_EEENS5_IJNSA_ILi0EEESS_SS_EEEEENS5_IJNS4_10UnderscoreESV_SV_EEEEENS4_23SM90_TMA_LOAD_MULTICASTENS4_14ComposedLayoutINS4_7SwizzleILi3ELi4ELi3EEENS4_18smem_ptr_flag_bitsILi8EEENSQ_INS5_IJNSA_ILi8EEESH_EEENS5_IJSH_SB_EEEEEEEvNS4_8identityENS4_13SM90_TMA_LOADES18_vS19_EENS_8epilogue10collective6detail29Sm90TmaWarpSpecializedAdapterINS1D_15DefaultEpilogueIaSJ_SJ_NS1C_6thread17LinearCombinationIaLi1EiiLNS1H_9ScaleType4KindE0ELNS_15FloatRoundStyleE2EaEENS1_15EpilogueDefaultEEEEEvvEEEEvNT_6ParamsE,@function
        .size           _ZN7cutlass13device_kernelINS_4gemm6kernel13GemmUniversalIN4cute5tupleIJiiiiEEENS1_10collective13CollectiveMmaINS1_34MainloopSm90TmaGmmaWarpSpecializedILi9ENS5_IJNS4_1CILi1EEENSA_ILi2EEESB_EEENS1_32KernelTmaWarpSpecializedPingpongEEENS5_IJNSA_ILi64EEENSA_ILi128EEESH_EEEaNS5_IJlSB_lEEEaSJ_NS4_8TiledMMAINS4_8MMA_AtomIJNS4_4SM904GMMA27MMA_64x128x32_S32S8S8_SS_TNEEEENS4_6LayoutINS5_IJSB_SB_SB_EEENS5_IJNSA_ILi0EEESS_SS_EEEEENS5_IJNS4_10UnderscoreESV_SV_EEEEENS4_23SM90_TMA_LOAD_MULTICASTENS4_14ComposedLayoutINS4_7SwizzleILi3ELi4ELi3EEENS4_18smem_ptr_flag_bitsILi8EEENSQ_INS5_IJNSA_ILi8EEESH_EEENS5_IJSH_SB_EEEEEEEvNS4_8identityENS4_13SM90_TMA_LOADES18_vS19_EENS_8epilogue10collective6detail29Sm90TmaWarpSpecializedAdapterINS1D_15DefaultEpilogueIaSJ_SJ_NS1C_6thread17LinearCombinationIaLi1EiiLNS1H_9ScaleType4KindE0ELNS_15FloatRoundStyleE2EaEENS1_15EpilogueDefaultEEEEEvvEEEEvNT_6ParamsE,(.L_x_216 - _ZN7cutlass13device_kernelINS_4gemm6kernel13GemmUniversalIN4cute5tupleIJiiiiEEENS1_10collective13CollectiveMmaINS1_34MainloopSm90TmaGmmaWarpSpecializedILi9ENS5_IJNS4_1CILi1EEENSA_ILi2EEESB_EEENS1_32KernelTmaWarpSpecializedPingpongEEENS5_IJNSA_ILi64EEENSA_ILi128EEESH_EEEaNS5_IJlSB_lEEEaSJ_NS4_8TiledMMAINS4_8MMA_AtomIJNS4_4SM904GMMA27MMA_64x128x32_S32S8S8_SS_TNEEEENS4_6LayoutINS5_IJSB_SB_SB_EEENS5_IJNSA_ILi0EEESS_SS_EEEEENS5_IJNS4_10UnderscoreESV_SV_EEEEENS4_23SM90_TMA_LOAD_MULTICASTENS4_14ComposedLayoutINS4_7SwizzleILi3ELi4ELi3EEENS4_18smem_ptr_flag_bitsILi8EEENSQ_INS5_IJNSA_ILi8EEESH_EEENS5_IJSH_SB_EEEEEEEvNS4_8identityENS4_13SM90_TMA_LOADES18_vS19_EENS_8epilogue10collective6detail29Sm90TmaWarpSpecializedAdapterINS1D_15DefaultEpilogueIaSJ_SJ_NS1C_6thread17LinearCombinationIaLi1EiiLNS1H_9ScaleType4KindE0ELNS_15FloatRoundStyleE2EaEENS1_15EpilogueDefaultEEEEEvvEEEEvNT_6ParamsE)
        .other          _ZN7cutlass13device_kernelINS_4gemm6kernel13GemmUniversalIN4cute5tupleIJiiiiEEENS1_10collective13CollectiveMmaINS1_34MainloopSm90TmaGmmaWarpSpecializedILi9ENS5_IJNS4_1CILi1EEENSA_ILi2EEESB_EEENS1_32KernelTmaWarpSpecializedPingpongEEENS5_IJNSA_ILi64EEENSA_ILi128EEESH_EEEaNS5_IJlSB_lEEEaSJ_NS4_8TiledMMAINS4_8MMA_AtomIJNS4_4SM904GMMA27MMA_64x128x32_S32S8S8_SS_TNEEEENS4_6LayoutINS5_IJSB_SB_SB_EEENS5_IJNSA_ILi0EEESS_SS_EEEEENS5_IJNS4_10UnderscoreESV_SV_EEEEENS4_23SM90_TMA_LOAD_MULTICASTENS4_14ComposedLayoutINS4_7SwizzleILi3ELi4ELi3EEENS4_18smem_ptr_flag_bitsILi8EEENSQ_INS5_IJNSA_ILi8EEESH_EEENS5_IJSH_SB_EEEEEEEvNS4_8identityENS4_13SM90_TMA_LOADES18_vS19_EENS_8epilogue10collective6detail29Sm90TmaWarpSpecializedAdapterINS1D_15DefaultEpilogueIaSJ_SJ_NS1C_6thread17LinearCombinationIaLi1EiiLNS1H_9ScaleType4KindE0ELNS_15FloatRoundStyleE2EaEENS1_15EpilogueDefaultEEEEEvvEEEEvNT_6ParamsE,@"STO_CUDA_ENTRY STV_DEFAULT"
_ZN7cutlass13device_kernelINS_4gemm6kernel13GemmUniversalIN4cute5tupleIJiiiiEEENS1_10collective13CollectiveMmaINS1_34MainloopSm90TmaGmmaWarpSpecializedILi9ENS5_IJNS4_1CILi1EEENSA_ILi2EEESB_EEENS1_32KernelTmaWarpSpecializedPingpongEEENS5_IJNSA_ILi64EEENSA_ILi128EEESH_EEEaNS5_IJlSB_lEEEaSJ_NS4_8TiledMMAINS4_8MMA_AtomIJNS4_4SM904GMMA27MMA_64x128x32_S32S8S8_SS_TNEEEENS4_6LayoutINS5_IJSB_SB_SB_EEENS5_IJNSA_ILi0EEESS_SS_EEEEENS5_IJNS4_10UnderscoreESV_SV_EEEEENS4_23SM90_TMA_LOAD_MULTICASTENS4_14ComposedLayoutINS4_7SwizzleILi3ELi4ELi3EEENS4_18smem_ptr_flag_bitsILi8EEENSQ_INS5_IJNSA_ILi8EEESH_EEENS5_IJSH_SB_EEEEEEEvNS4_8identityENS4_13SM90_TMA_LOADES18_vS19_EENS_8epilogue10collective6detail29Sm90TmaWarpSpecializedAdapterINS1D_15DefaultEpilogueIaSJ_SJ_NS1C_6thread17LinearCombinationIaLi1EiiLNS1H_9ScaleType4KindE0ELNS_15FloatRoundStyleE2EaEENS1_15EpilogueDefaultEEEEEvvEEEEvNT_6ParamsE:
[----:B------:R-:W0:Y:S02]  /*0000*/  LDC R1, c[0x0][0x28] ;  /* 0x00000a00ff017b82 */ /* 0x000e240000000800 */
[----:B0-----:R-:W-:Y:S01]  /*0010*/  VIADD R1, R1, 0xfffffff8 ;  /* 0xfffffff801017836 */ /* 0x001fe20000000000 */
[----:B------:R-:W0:Y:S01]  /*0020*/  S2R R5, SR_TID.X ;  /* 0x0000000000057919 */ /* 0x000e220000002100 */
[----:B------:R-:W-:Y:S01]  /*0030*/  ELECT P0, URZ, PT ;  /* 0x00000000003f782f */ /* 0x000fe20003800000 */
[----:B------:R-:W-:Y:S01]  /*0040*/  BSSY B0, `(.L_x_0) ;  /* 0x000000f000007945 */ /* 0x000fe20003800000 */
[--C-:B0-----:R-:W-:Y:S02]  /*0050*/  SHF.R.U32.HI R0, RZ, 0x5, R5.reuse ;  /* 0x00000005ff007819 */ /* 0x101fe40000011605 */
[----:B------:R-:W-:-:S03]  /*0060*/  SHF.R.U32.HI R7, RZ, 0x7, R5 ;  /* 0x00000007ff077819 */ /* 0x000fc60000011605 */
[----:B------:R-:W0:Y:S04]  /*0070*/  SHFL.IDX PT, R2, R0, RZ, 0x1f ;  /* 0x00001fff00027589 */ /* 0x000e2800000e0000 */
[----:B------:R1:W2:Y:S01]  /*0080*/  SHFL.IDX PT, R10, R7, RZ, 0x1f ;  /* 0x00001fff070a7589 */ /* 0x0002a200000e0000 */
[----:B0-----:R-:W-:-:S13]  /*0090*/  ISETP.NE.OR P0, PT, R2, RZ, !P0 ;  /* 0x000000ff0200720c */ /* 0x001fda0004705670 */
[----:B-12---:R-:W-:Y:S05]  /*00a0*/  @P0 BRA `(.L_x_1) ;  /* 0x0000000000200947 */ /* 0x006fea0003800000 */
[----:B------:R-:W-:Y:S02]  /*00b0*/  ULDC.64 UR4, c[0x0][0x198] ;  /* 0x0000660000047ab9 */ /* 0x000fe40000000a00 */
[----:B------:R-:W-:Y:S02]  /*00c0*/  UIADD3 UR6, UP0, UR4, 0xf0, URZ ;  /* 0x000000f004067890 */ /* 0x000fe4000ff1e03f */
[----:B------:R-:W-:Y:S02]  /*00d0*/  UIADD3 UR4, UP1, UR4, 0x1f0, URZ ;  /* 0x000001f004047890 */ /* 0x000fe4000ff3e03f */
[----:B------:R-:W-:Y:S02]  /*00e0*/  UIADD3.X UR7, URZ, UR5, URZ, UP0, !UPT ;  /* 0x000000053f077290 */ /* 0x000fe400087fe43f */
[----:B------:R-:W-:-:S07]  /*00f0*/  UIADD3.X UR5, URZ, UR5, URZ, UP1, !UPT ;  /* 0x000000053f057290 */ /* 0x000fce0008ffe43f */
[----:B------:R0:W-:Y:S02]  /*0100*/  UTMACCTL.PF [UR6] ;  /* 0x00000000060079b9 */ /* 0x0001e40008040000 */
[----:B------:R0:W-:Y:S02]  /*0110*/  UTMACCTL.PF [UR4] ;  /* 0x00000000040079b9 */ /* 0x0001e40008040000 */
[----:B0-----:R-:W-:Y:S01]  /*0120*/  NOP ;  /* 0x0000000000007918 */ /* 0x001fe20000000000 */
.L_x_1:
[----:B------:R-:W-:Y:S05]  /*0130*/  BSYNC B0 ;  /* 0x0000000000007941 */ /* 0x000fea0003800000 */
.L_x_0:
[----:B------:R-:W0:Y:S01]  /*0140*/  SHFL.IDX PT, R8, R0, RZ, 0x1f ;  /* 0x00001fff00087589 */ /* 0x000e2200000e0000 */
[----:B------:R-:W-:Y:S02]  /*0150*/  SHF.R.S32.HI R4, RZ, 0x1f, R5 ;  /* 0x0000001fff047819 */ /* 0x000fe40000011405 */
[----:B0-----:R-:W-:-:S13]  /*0160*/  ISETP.NE.AND P0, PT, R8, RZ, PT ;  /* 0x000000ff0800720c */ /* 0x001fda0003f05270 */
[----:B------:R-:W-:Y:S05]  /*0170*/  @P0 BRA `(.L_x_2) ;  /* 0x00000000008c0947 */ /* 0x000fea0003800000 */
[----:B------:R-:W-:Y:S01]  /*0180*/  ELECT P0, URZ, PT ;  /* 0x00000000003f782f */ /* 0x000fe20003800000 */
[----:B------:R-:W-:-:S12]  /*0190*/  BSSY B0, `(.L_x_2) ;  /* 0x0000021000007945 */ /* 0x000fd80003800000 */
[----:B------:R-:W-:Y:S05]  /*01a0*/  @!P0 BRA `(.L_x_3) ;  /* 0x00000000007c8947 */ /* 0x000fea0003800000 */
[----:B------:R-:W0:Y:S01]  /*01b0*/  S2UR UR8, SR_CgaCtaId ;  /* 0x00000000000879c3 */ /* 0x000e220000008800 */
[----:B------:R-:W-:Y:S01]  /*01c0*/  UMOV UR4, 0x400 ;  /* 0x0000040000047882 */ /* 0x000fe20000000000 */
[----:B------:R-:W-:Y:S01]  /*01d0*/  UMOV UR5, 0x1 ;  /* 0x0000000100057882 */ /* 0x000fe20000000000 */
[----:B------:R-:W-:Y:S02]  /*01e0*/  UMOV UR6, 0x2 ;  /* 0x0000000200067882 */ /* 0x000fe40000000000 */
[----:B------:R-:W-:-:S04]  /*01f0*/  UIADD3 UR6, -UR6, 0x100000, URZ ;  /* 0x0010000006067890 */ /* 0x000fc8000fffe13f */
[----:B------:R-:W-:Y:S02]  /*0200*/  USHF.L.U32 UR7, UR6, 0xb, URZ ;  /* 0x0000000b06077899 */ /* 0x000fe4000800063f */
[----:B------:R-:W-:Y:S02]  /*0210*/  USHF.L.U32 UR6, UR6, 0x1, URZ ;  /* 0x0000000106067899 */ /* 0x000fe4000800063f */
[----:B0-----:R-:W-:Y:S02]  /*0220*/  ULEA UR8, UR8, UR4, 0x18 ;  /* 0x0000000408087291 */ /* 0x001fe4000f8ec03f */
[----:B------:R-:W-:-:S04]  /*0230*/  UIADD3 UR4, -UR5, 0x100000, URZ ;  /* 0x0010000005047890 */ /* 0x000fc8000fffe13f */
[----:B------:R-:W-:Y:S02]  /*0240*/  USHF.L.U32 UR5, UR4, 0xb, URZ ;  /* 0x0000000b04057899 */ /* 0x000fe4000800063f */
[----:B------:R-:W-:Y:S01]  /*0250*/  USHF.L.U32 UR4, UR4, 0x1, URZ ;  /* 0x0000000104047899 */ /* 0x000fe2000800063f */
[----:B------:R-:W0:Y:S11]  /*0260*/  FENCE.VIEW.ASYNC.S ;  /* 0x00000000000073c6 */ /* 0x000e360000000000 */
[----:B0-----:R0:W1:Y:S01]  /*0270*/  SYNCS.EXCH.64 URZ, [UR8], UR4 ;  /* 0x00000004083f75b2 */ /* 0x0010620008000100 */
[----:B------:R0:W2:Y:S01]  /*0280*/  SYNCS.EXCH.64 URZ, [UR8+0x48], UR6 ;  /* 0x00004806083f75b2 */ /* 0x0000a20008000100 */
[----:B------:R0:W3:Y:S01]  /*0290*/  SYNCS.EXCH.64 URZ, [UR8+0x8], UR4 ;  /* 0x00000804083f75b2 */ /* 0x0000e20008000100 */
[----:B------:R0:W4:Y:S01]  /*02a0*/  SYNCS.EXCH.64 URZ, [UR8+0x50], UR6 ;  /* 0x00005006083f75b2 */ /* 0x0001220008000100 */
[----:B------:R0:W0:Y:S01]  /*02b0*/  SYNCS.EXCH.64 URZ, [UR8+0x10], UR4 ;  /* 0x00001004083f75b2 */ /* 0x0000220008000100 */
        /* <DEDUP_REMOVED lines=13> */
[----:B------:R-:W-:Y:S01]  /*0390*/  NOP ;  /* 0x0000000000007918 */ /* 0x000fe20000000000 */
.L_x_3:
[----:B0-----:R-:W-:Y:S05]  /*03a0*/  BSYNC B0 ;  /* 0x0000000000007941 */ /* 0x001fea0003800000 */
.L_x_2:
[----:B------:R-:W-:Y:S01]  /*03b0*/  LEA.HI R4, R4, R5, RZ, 0x7 ;  /* 0x0000000504047211 */ /* 0x000fe200078f38ff */
[----:B------:R-:W0:Y:S01]  /*03c0*/  SHFL.IDX PT, R14, R0, RZ, 0x1f ;  /* 0x00001fff000e7589 */ /* 0x000e2200000e0000 */
[----:B------:R-:W5:Y:S01]  /*03d0*/  S2UR UR12, SR_CTAID.X ;  /* 0x00000000000c79c3 */ /* 0x000f620000002500 */
[----:B------:R-:W-:Y:S02]  /*03e0*/  ELECT P0, URZ, PT ;  /* 0x00000000003f782f */ /* 0x000fe40003800000 */
[----:B------:R-:W-:Y:S01]  /*03f0*/  LOP3.LUT R4, R4, 0xffffff80, RZ, 0xc0, !PT ;  /* 0xffffff8004047812 */ /* 0x000fe200078ec0ff */
[----:B------:R-:W1:Y:S01]  /*0400*/  SHFL.IDX PT, R13, R0, RZ, 0x1f ;  /* 0x00001fff000d7589 */ /* 0x000e6200000e0000 */
[----:B------:R-:W-:Y:S01]  /*0410*/  ELECT P1, URZ, PT ;  /* 0x00000000003f782f */ /* 0x000fe20003820000 */
[----:B------:R-:W-:Y:S01]  /*0420*/  NOP ;  /* 0x0000000000007918 */ /* 0x000fe20000000000 */
[----:B------:R-:W-:Y:S01]  /*0430*/  ULDC UR4, c[0x0][0x150] ;  /* 0x0000540000047ab9 */ /* 0x000fe20000000800 */
[----:B------:R-:W-:Y:S01]  /*0440*/  IMAD.IADD R4, R5, 0x1, -R4 ;  /* 0x0000000105047824 */ /* 0x000fe200078e0a04 */
[----:B------:R-:W2:Y:S01]  /*0450*/  S2R R6, SR_CTAID.Y ;  /* 0x0000000000067919 */ /* 0x000ea20000002600 */
[----:B------:R-:W3:Y:S01]  /*0460*/  LDC R21, c[0x0][0x148] ;  /* 0x00005200ff157b82 */ /* 0x000ee20000000800 */
[----:B------:R-:W-:Y:S01]  /*0470*/  UMOV UR11, 0x80 ;  /* 0x00000080000b7882 */ /* 0x000fe20000000000 */
[----:B------:R-:W-:Y:S01]  /*0480*/  NOP ;  /* 0x0000000000007918 */ /* 0x000fe20000000000 */
[----:B------:R-:W-:Y:S01]  /*0490*/  SHF.R.S32.HI R3, RZ, 0x1f, R4 ;  /* 0x0000001fff037819 */ /* 0x000fe20000011404 */
[----:B------:R-:W4:Y:S01]  /*04a0*/  SHFL.IDX PT, R15, R7, RZ, 0x1f ;  /* 0x00001fff070f7589 */ /* 0x000f2200000e0000 */
[C---:B------:R-:W-:Y:S01]  /*04b0*/  VIADD R33, R10.reuse, 0xffffffff ;  /* 0xffffffff0a217836 */ /* 0x040fe20000000000 */
[----:B------:R-:W-:-:S02]  /*04c0*/  ISETP.NE.AND P2, PT, R10, RZ, PT ;  /* 0x000000ff0a00720c */ /* 0x000fc40003f45270 */
[----:B------:R-:W-:Y:S02]  /*04d0*/  LEA.HI R9, R3, R4, RZ, 0x3 ;  /* 0x0000000403097211 */ /* 0x000fe400078f18ff */
[----:B------:R-:W-:Y:S02]  /*04e0*/  ISETP.GE.U32.AND P5, PT, R33, 0x2, PT ;  /* 0x000000022100780c */ /* 0x000fe40003fa6070 */
[--C-:B------:R-:W-:Y:S02]  /*04f0*/  SHF.R.S32.HI R11, RZ, 0x3, R9.reuse ;  /* 0x00000003ff0b7819 */ /* 0x100fe40000011409 */
[----:B------:R-:W-:Y:S02]  /*0500*/  SHF.R.S32.HI R12, RZ, 0x1f, R9 ;  /* 0x0000001fff0c7819 */ /* 0x000fe40000011409 */
[----:B0-----:R-:W-:Y:S02]  /*0510*/  ISETP.NE.OR P0, PT, R14, RZ, !P0 ;  /* 0x000000ff0e00720c */ /* 0x001fe40004705670 */
[----:B------:R-:W-:Y:S01]  /*0520*/  LEA.HI R12, R12, R11, RZ, 0x2 ;  /* 0x0000000b0c0c7211 */ /* 0x000fe200078f10ff */
[----:B------:R-:W0:Y:S01]  /*0530*/  LDC R14, c[0x0][0x140] ;  /* 0x00005000ff0e7b82 */ /* 0x000e220000000800 */
[----:B-1----:R-:W-:-:S02]  /*0540*/  ISETP.NE.OR P1, PT, R13, RZ, !P1 ;  /* 0x000000ff0d00720c */ /* 0x002fc40004f25670 */
[----:B------:R-:W-:Y:S02]  /*0550*/  LOP3.LUT R12, R12, 0xfffffffc, RZ, 0xc0, !PT ;  /* 0xfffffffc0c0c7812 */ /* 0x000fe400078ec0ff */
[----:B-----5:R-:W-:Y:S02]  /*0560*/  I2FP.F32.U32 R0, UR12 ;  /* 0x0000000c00007c45 */ /* 0x020fe40008201000 */
[----:B------:R-:W-:Y:S01]  /*0570*/  SHF.R.S32.HI R9, RZ, 0x1f, R2 ;  /* 0x0000001fff097819 */ /* 0x000fe20000011402 */
[----:B------:R-:W-:Y:S01]  /*0580*/  IMAD.IADD R12, R11, 0x1, -R12 ;  /* 0x000000010b0c7824 */ /* 0x000fe200078e0a0c */
[----:B------:R-:W-:Y:S01]  /*0590*/  SHF.R.S32.HI R11, RZ, 0x1f, R8 ;  /* 0x0000001fff0b7819 */ /* 0x000fe20000011408 */
[----:B------:R-:W-:Y:S01]  /*05a0*/  VOTEU.ALL UP0, P0 ;  /* 0x00000000003f7886 */ /* 0x000fe20000000000 */
[----:B------:R-:W-:Y:S01]  /*05b0*/  FMUL R0, R0, UR4 ;  /* 0x0000000400007c20 */ /* 0x000fe20008400000 */
[----:B------:R-:W-:Y:S01]  /*05c0*/  ULDC UR4, c[0x0][0x154] ;  /* 0x0000550000047ab9 */ /* 0x000fe20000000800 */
[----:B------:R-:W-:Y:S01]  /*05d0*/  LEA.HI R11, R11, R8, RZ, 0x2 ;  /* 0x000000080b0b7211 */ /* 0x000fe200078f10ff */
[----:B------:R-:W-:Y:S01]  /*05e0*/  VOTEU.ALL UP1, P1 ;  /* 0x00000000003f7886 */ /* 0x000fe20000820000 */
[----:B------:R-:W1:Y:S01]  /*05f0*/  @!UP0 S2UR UR7, SR_CgaCtaId ;  /* 0x00000000000789c3 */ /* 0x000e620000008800 */
[----:B------:R-:W-:Y:S01]  /*0600*/  LEA.HI R9, R9, R2, RZ, 0x2 ;  /* 0x0000000209097211 */ /* 0x000fe200078f10ff */
[----:B------:R-:W5:Y:S01]  /*0610*/  F2I.U32.TRUNC.NTZ R0, R0 ;  /* 0x0000000000007305 */ /* 0x000f62000020f000 */
[----:B------:R-:W-:Y:S01]  /*0620*/  LOP3.LUT R11, R11, 0x3ffffffc, RZ, 0xc0, !PT ;  /* 0x3ffffffc0b0b7812 */ /* 0x000fe200078ec0ff */
[----:B------:R-:W-:Y:S01]  /*0630*/  @!UP0 UMOV UR6, 0x400 ;  /* 0x0000040000068882 */ /* 0x000fe20000000000 */
[----:B------:R-:W-:Y:S01]  /*0640*/  LOP3.LUT R9, R9, 0xfffffffc, RZ, 0xc0, !PT ;  /* 0xfffffffc09097812 */ /* 0x000fe200078ec0ff */
[----:B------:R-:W-:Y:S01]  /*0650*/  @!UP1 UMOV UR9, 0x400 ;  /* 0x0000040000099882 */ /* 0x000fe20000000000 */
[----:B------:R-:W-:Y:S01]  /*0660*/  VOTEU.ALL UP2, P1 ;  /* 0x00000000003f7886 */ /* 0x000fe20000840000 */
[----:B------:R-:W-:Y:S01]  /*0670*/  IMAD.IADD R11, R8, 0x1, -R11 ;  /* 0x00000001080b7824 */ /* 0x000fe200078e0a0b */
[----:B--2---:R-:W-:Y:S01]  /*0680*/  I2FP.F32.U32 R8, R6 ;  /* 0x0000000600087245 */ /* 0x004fe20000201000 */
[----:B------:R-:W2:Y:S01]  /*0690*/  @!UP1 S2UR UR10, SR_CgaCtaId ;  /* 0x00000000000a99c3 */ /* 0x000ea20000008800 */
[----:B0-----:R-:W-:Y:S01]  /*06a0*/  ISETP.EQ.U32.AND P3, PT, R14, 0x1, PT ;  /* 0x000000010e00780c */ /* 0x001fe20003f62070 */
[----:B------:R-:W-:Y:S01]  /*06b0*/  IMAD R11, R11, 0x4, R12 ;  /* 0x000000040b0b7824 */ /* 0x000fe200078e020c */
[----:B------:R-:W-:Y:S01]  /*06c0*/  VOTEU.ALL UP3, P1 ;  /* 0x00000000003f7886 */ /* 0x000fe20000860000 */
[----:B------:R-:W-:Y:S01]  /*06d0*/  FMUL R8, R8, UR4 ;  /* 0x0000000408087c20 */ /* 0x000fe20008400000 */
[----:B------:R-:W-:Y:S01]  /*06e0*/  UMOV UR4, 0x20 ;  /* 0x0000002000047882 */ /* 0x000fe20000000000 */
[----:B------:R-:W-:Y:S01]  /*06f0*/  IMAD.IADD R14, R2, 0x1, -R9 ;  /* 0x00000001020e7824 */ /* 0x000fe200078e0a09 */
[----:B------:R-:W-:-:S04]  /*0700*/  @!UP0 UIADD3 UR4, -UR4, 0x100000, URZ ;  /* 0x0010000004048890 */ /* 0x000fc8000fffe13f */
[----:B------:R-:W-:Y:S02]  /*0710*/  @!UP0 USHF.L.U32 UR5, UR4, 0xb, URZ ;  /* 0x0000000b04058899 */ /* 0x000fe4000800063f */
[----:B------:R-:W-:Y:S01]  /*0720*/  @!UP0 USHF.L.U32 UR4, UR4, 0x1, URZ ;  /* 0x0000000104048899 */ /* 0x000fe2000800063f */
[----:B------:R-:W0:Y:S01]  /*0730*/  LDC R13, c[0x0][0x144] ;  /* 0x00005100ff0d7b82 */ /* 0x000e220000000800 */
[C---:B------:R-:W-:Y:S01]  /*0740*/  IMAD.SHL.U32 R88, R11.reuse, 0x4, RZ ;  /* 0x000000040b587824 */ /* 0x040fe200078e00ff */
[----:B------:R-:W3:Y:S01]  /*0750*/  F2I.U32.TRUNC.NTZ R8, R8 ;  /* 0x0000000800087305 */ /* 0x000ee2000020f000 */
[----:B-----5:R-:W-:Y:S01]  /*0760*/  IMAD.MOV R0, RZ, RZ, -R0 ;  /* 0x000000ffff007224 */ /* 0x020fe200078e0a00 */
[----:B------:R-:W-:Y:S01]  /*0770*/  VOTEU.ALL UP4, P1 ;  /* 0x00000000003f7886 */ /* 0x000fe20000880000 */
[----:B------:R-:W-:Y:S01]  /*0780*/  VOTEU.ALL UP5, P1 ;  /* 0x00000000003f7886 */ /* 0x000fe200008a0000 */
[----:B-1----:R-:W-:Y:S01]  /*0790*/  @!UP0 ULEA UR8, UR7, UR6, 0x18 ;  /* 0x0000000607088291 */ /* 0x002fe2000f8ec03f */
[----:B------:R-:W-:Y:S01]  /*07a0*/  LOP3.LUT R88, R11, 0xc, R88, 0x78, !PT ;  /* 0x0000000c0b587812 */ /* 0x000fe200078e7858 */
[----:B------:R-:W-:-:S04]  /*07b0*/  @!UP1 UIADD3 UR6, -UR11, 0x100000, URZ ;  /* 0x001000000b069890 */ /* 0x000fc8000fffe13f */
[----:B------:R-:W-:Y:S02]  /*07c0*/  @!UP1 USHF.L.U32 UR7, UR6, 0xb, URZ ;  /* 0x0000000b06079899 */ /* 0x000fe4000800063f */
[----:B------:R-:W-:Y:S01]  /*07d0*/  @!UP1 USHF.L.U32 UR6, UR6, 0x1, URZ ;  /* 0x0000000106069899 */ /* 0x000fe2000800063f */
[C---:B------:R-:W-:Y:S01]  /*07e0*/  ISETP.NE.AND P1, PT, R14.reuse, 0x3, PT ;  /* 0x000000030e00780c */ /* 0x040fe20003f25270 */
[----:B------:R-:W-:Y:S01]  /*07f0*/  VOTEU.ALL UP0, P0 ;  /* 0x00000000003f7886 */ /* 0x000fe20000000000 */
[----:B----4-:R-:W-:Y:S02]  /*0800*/  R2UR UR43, R15 ;  /* 0x000000000f2b72ca */ /* 0x010fe400000e0000 */
[----:B------:R-:W-:Y:S01]  /*0810*/  ISETP.EQ.OR P1, PT, R14, RZ, !P1 ;  /* 0x000000ff0e00720c */ /* 0x000fe20004f22670 */
[----:B--2---:R-:W-:Y:S01]  /*0820*/  @!UP1 ULEA UR9, UR10, UR9, 0x18 ;  /* 0x000000090a099291 */ /* 0x004fe2000f8ec03f */
[----:B---3--:R-:W-:Y:S01]  /*0830*/  IMAD.MOV R24, RZ, RZ, -R8 ;  /* 0x000000ffff187224 */ /* 0x008fe200078e0a08 */
[----:B------:R-:W-:Y:S01]  /*0840*/  VOTEU.ALL UP1, P0 ;  /* 0x00000000003f7886 */ /* 0x000fe20000020000 */
[----:B------:R-:W-:Y:S01]  /*0850*/  LOP3.LUT P0, RZ, R4, 0x7, RZ, 0xc0, !PT ;  /* 0x0000000704ff7812 */ /* 0x000fe2000780c0ff */
[----:B------:R-:W1:Y:S02]  /*0860*/  FENCE.VIEW.ASYNC.S ;  /* 0x00000000000073c6 */ /* 0x000e640000000000 */
[----:B-1----:R1:W2:Y:S01]  /*0870*/  @!UP0 SYNCS.EXCH.64 URZ, [UR8+0xc0], UR4 ;  /* 0x0000c004083f85b2 */ /* 0x0022a20008000100 */
[----:B------:R-:W-:Y:S01]  /*0880*/  IMAD R9, R21, R24, R6 ;  /* 0x0000001815097224 */ /* 0x000fe200078e0206 */
[----:B------:R-:W-:Y:S01]  /*0890*/  ISETP.EQ.AND P1, PT, R10, RZ, P1 ;  /* 0x000000ff0a00720c */ /* 0x000fe20000f22270 */
[----:B0-----:R-:W-:Y:S01]  /*08a0*/  IMAD R20, R13, R0, UR12 ;  /* 0x0000000c0d147e24 */ /* 0x001fe2000f8e0200 */
[----:B------:R-:W-:-:S02]  /*08b0*/  ISETP.LT.U32.AND P0, PT, R88, 0x2, !P0 ;  /* 0x000000025800780c */ /* 0x000fc40004701070 */
[----:B------:R-:W-:Y:S02]  /*08c0*/  ISETP.NE.AND P4, PT, R9, R88, PT ;  /* 0x000000580900720c */ /* 0x000fe40003f85270 */
[----:B------:R-:W-:Y:S02]  /*08d0*/  SEL R23, RZ, 0x1, !P1 ;  /* 0x00000001ff177807 */ /* 0x000fe40004800000 */
[----:B------:R-:W-:Y:S02]  /*08e0*/  ISETP.EQ.OR P4, PT, R20, RZ, !P4 ;  /* 0x000000ff1400720c */ /* 0x000fe40006782670 */
[----:B------:R-:W-:Y:S02]  /*08f0*/  SEL R23, R23, 0x2, P5 ;  /* 0x0000000217177807 */ /* 0x000fe40002800000 */
[----:B------:R-:W-:Y:S01]  /*0900*/  PLOP3.LUT P0, PT, P0, P4, PT, 0x80, 0x0 ;  /* 0x000000000000781c */ /* 0x000fe20000709070 */
[----:B------:R1:W0:Y:S01]  /*0910*/  @!UP1 SYNCS.EXCH.64 URZ, [UR8+0xc8], UR4 ;  /* 0x0000c804083f95b2 */ /* 0x0002220008000100 */
[----:B------:R-:W-:-:S02]  /*0920*/  NOP ;  /* 0x0000000000007918 */ /* 0x000fc40000000000 */
[----:B------:R-:W-:Y:S01]  /*0930*/  P2R R102, PR, RZ, 0x1 ;  /* 0x00000001ff667803 */ /* 0x000fe20000000000 */
[----:B------:R1:W3:Y:S01]  /*0940*/  @!UP2 SYNCS.EXCH.64 URZ, [UR9+0xa0], UR6 ;  /* 0x0000a006093fa5b2 */ /* 0x0002e20008000100 */
[----:B------:R1:W4:Y:S01]  /*0950*/  @!UP3 SYNCS.EXCH.64 URZ, [UR9+0xa8], UR6 ;  /* 0x0000a806093fb5b2 */ /* 0x0003220008000100 */
[----:B------:R1:W0:Y:S01]  /*0960*/  @!UP4 SYNCS.EXCH.64 URZ, [UR9+0xb0], UR6 ;  /* 0x0000b006093fc5b2 */ /* 0x0002220008000100 */
[----:B------:R1:W0:Y:S01]  /*0970*/  @!UP5 SYNCS.EXCH.64 URZ, [UR9+0xb8], UR6 ;  /* 0x0000b806093fd5b2 */ /* 0x0002220008000100 */
[----:B------:R-:W-:Y:S01]  /*0980*/  NOP ;  /* 0x0000000000007918 */ /* 0x000fe20000000000 */
[----:B-12---:R-:W-:Y:S05]  /*0990*/  @!P3 BRA `(.L_x_4) ;  /* 0x000000000008b947 */ /* 0x006fea0003800000 */
[----:B0--34-:R-:W-:Y:S01]  /*09a0*/  UCGABAR_ARV ;  /* 0x00000000000079c7 */ /* 0x019fe20008000000 */
[----:B------:R-:W-:Y:S05]  /*09b0*/  BRA `(.L_x_5) ;  /* 0x0000000000047947 */ /* 0x000fea0003800000 */
.L_x_4:
[----:B0--34-:R-:W-:Y:S01]  /*09c0*/  NOP ;  /* 0x0000000000007918 */ /* 0x019fe20000000000 */
.L_x_5:
[----:B------:R-:W-:Y:S01]  /*09d0*/  ULDC.64 UR4, c[0x0][0x598] ;  /* 0x0001660000047ab9 */ /* 0x000fe20000000a00 */
[----:B------:R-:W-:Y:S01]  /*09e0*/  ULDC.64 UR36, c[0x0][0x208] ;  /* 0x0000820000247ab9 */ /* 0x000fe20000000a00 */
[----:B------:R-:W-:-:S04]  /*09f0*/  ISETP.NE.U32.AND P0, PT, RZ, UR4, PT ;  /* 0x00000004ff007c0c */ /* 0x000fc8000bf05070 */
[----:B------:R-:W-:-:S13]  /*0a00*/  ISETP.NE.AND.EX P0, PT, RZ, UR5, PT, P0 ;  /* 0x00000005ff007c0c */ /* 0x000fda000bf05300 */
[----:B------:R-:W-:Y:S05]  /*0a10*/  @!P0 BRA `(.L_x_6) ;  /* 0x00000000001c8947 */ /* 0x000fea0003800000 */
[----:B------:R-:W0:Y:S02]  /*0a20*/  LDC.64 R8, c[0x0][0x598] ;  /* 0x00016600ff087b82 */ /* 0x000e240000000a00 */
[----:B0-----:R-:W2:Y:S02]  /*0a30*/  LDG.E.64 R8, desc[UR36][R8.64] ;  /* 0x0000002408087981 */ /* 0x001ea4000c1e1b00 */
[----:B--2---:R-:W-:-:S04]  /*0a40*/  ISETP.NE.U32.AND P0, PT, R8, RZ, PT ;  /* 0x000000ff0800720c */ /* 0x004fc80003f05070 */
[----:B------:R-:W-:-:S13]  /*0a50*/  ISETP.NE.AND.EX P0, PT, R9, RZ, PT, P0 ;  /* 0x000000ff0900720c */ /* 0x000fda0003f05300 */
[----:B------:R-:W-:Y:S05]  /*0a60*/  @!P0 BRA `(.L_x_6) ;  /* 0x0000000000088947 */ /* 0x000fea0003800000 */
[----:B------:R0:W5:Y:S01]  /*0a70*/  LD.E R89, desc[UR36][R8.64] ;  /* 0x0000002408597980 */ /* 0x000162000c101900 */
[----:B------:R-:W-:Y:S05]  /*0a80*/  BRA `(.L_x_7) ;  /* 0x0000000000247947 */ /* 0x000fea0003800000 */
.L_x_6:
[----:B------:R-:W-:Y:S02]  /*0a90*/  ULDC.64 UR4, c[0x0][0x588] ;  /* 0x0001620000047ab9 */ /* 0x000fe40000000a00 */
[----:B------:R-:W-:-:S04]  /*0aa0*/  ISETP.NE.U32.AND P0, PT, RZ, UR4, PT ;  /* 0x00000004ff007c0c */ /* 0x000fc8000bf05070 */
[----:B------:R-:W-:-:S13]  /*0ab0*/  ISETP.NE.AND.EX P0, PT, RZ, UR5, PT, P0 ;  /* 0x00000005ff007c0c */ /* 0x000fda000bf05300 */
[----:B------:R-:W-:Y:S05]  /*0ac0*/  @!P0 BRA `(.L_x_8) ;  /* 0x00000000000c8947 */ /* 0x000fea0003800000 */
[----:B------:R-:W0:Y:S02]  /*0ad0*/  LDC.64 R8, c[0x0][0x588] ;  /* 0x00016200ff087b82 */ /* 0x000e240000000a00 */
[----:B0-----:R1:W5:Y:S01]  /*0ae0*/  LDG.E R89, desc[UR36][R8.64] ;  /* 0x0000002408597981 */ /* 0x001362000c1e1900 */
[----:B------:R-:W-:Y:S05]  /*0af0*/  BRA `(.L_x_7) ;  /* 0x0000000000087947 */ /* 0x000fea0003800000 */
.L_x_8:
[----:B------:R-:W-:Y:S02]  /*0b00*/  ULDC UR4, c[0x0][0x580] ;  /* 0x0001600000047ab9 */ /* 0x000fe40000000800 */
[----:B------:R-:W-:-:S07]  /*0b10*/  IMAD.U32 R89, RZ, RZ, UR4 ;  /* 0x00000004ff597e24 */ /* 0x000fce000f8e00ff */
.L_x_7:
[----:B------:R-:W-:Y:S02]  /*0b20*/  ULDC.64 UR4, c[0x0][0x5a0] ;  /* 0x0001680000047ab9 */ /* 0x000fe40000000a00 */
[----:B------:R-:W-:-:S04]  /*0b30*/  ISETP.NE.U32.AND P0, PT, RZ, UR4, PT ;  /* 0x00000004ff007c0c */ /* 0x000fc8000bf05070 */
[----:B------:R-:W-:-:S13]  /*0b40*/  ISETP.NE.AND.EX P0, PT, RZ, UR5, PT, P0 ;  /* 0x00000005ff007c0c */ /* 0x000fda000bf05300 */
[----:B------:R-:W-:Y:S05]  /*0b50*/  @!P0 BRA `(.L_x_9) ;  /* 0x00000000001c8947 */ /* 0x000fea0003800000 */
[----:B01----:R-:W0:Y:S02]  /*0b60*/  LDC.64 R8, c[0x0][0x5a0] ;  /* 0x00016800ff087b82 */ /* 0x003e240000000a00 */
[----:B0-----:R-:W2:Y:S02]  /*0b70*/  LDG.E.64 R8, desc[UR36][R8.64] ;  /* 0x0000002408087981 */ /* 0x001ea4000c1e1b00 */
[----:B--2---:R-:W-:-:S04]  /*0b80*/  ISETP.NE.U32.AND P0, PT, R8, RZ, PT ;  /* 0x000000ff0800720c */ /* 0x004fc80003f05070 */
[----:B------:R-:W-:-:S13]  /*0b90*/  ISETP.NE.AND.EX P0, PT, R9, RZ, PT, P0 ;  /* 0x000000ff0900720c */ /* 0x000fda0003f05300 */
[----:B------:R-:W-:Y:S05]  /*0ba0*/  @!P0 BRA `(.L_x_9) ;  /* 0x0000000000088947 */ /* 0x000fea0003800000 */
[----:B------:R0:W5:Y:S01]  /*0bb0*/  LD.E R90, desc[UR36][R8.64] ;  /* 0x00000024085a7980 */ /* 0x000162000c101900 */
[----:B------:R-:W-:Y:S05]  /*0bc0*/  BRA `(.L_x_10) ;  /* 0x0000000000247947 */ /* 0x000fea0003800000 */
.L_x_9:
[----:B------:R-:W-:Y:S02]  /*0bd0*/  ULDC.64 UR4, c[0x0][0x590] ;  /* 0x0001640000047ab9 */ /* 0x000fe40000000a00 */
[----:B------:R-:W-:-:S04]  /*0be0*/  ISETP.NE.U32.AND P0, PT, RZ, UR4, PT ;  /* 0x00000004ff007c0c */ /* 0x000fc8000bf05070 */
[----:B------:R-:W-:-:S13]  /*0bf0*/  ISETP.NE.AND.EX P0, PT, RZ, UR5, PT, P0 ;  /* 0x00000005ff007c0c */ /* 0x000fda000bf05300 */
[----:B------:R-:W-:Y:S05]  /*0c00*/  @!P0 BRA `(.L_x_11) ;  /* 0x00000000000c8947 */ /* 0x000fea0003800000 */
[----:B------:R-:W2:Y:S02]  /*0c10*/  LDC.64 R90, c[0x0][0x590] ;  /* 0x00016400ff5a7b82 */ /* 0x000ea40000000a00 */
[----:B--2---:R2:W5:Y:S01]  /*0c20*/  LDG.E R90, desc[UR36][R90.64] ;  /* 0x000000245a5a7981 */ /* 0x004562000c1e1900 */
[----:B------:R-:W-:Y:S05]  /*0c30*/  BRA `(.L_x_10) ;  /* 0x0000000000087947 */ /* 0x000fea0003800000 */
.L_x_11:
[----:B------:R-:W-:Y:S02]  /*0c40*/  ULDC UR4, c[0x0][0x584] ;  /* 0x0001610000047ab9 */ /* 0x000fe40000000800 */
[----:B------:R-:W-:-:S07]  /*0c50*/  IMAD.U32 R90, RZ, RZ, UR4 ;  /* 0x00000004ff5a7e24 */ /* 0x000fce000f8e00ff */
.L_x_10:
[----:B------:R-:W3:Y:S01]  /*0c60*/  LDC R2, c[0x0][0x65c] ;  /* 0x00019700ff027b82 */ /* 0x000ee20000000800 */
[----:B------:R-:W-:Y:S01]  /*0c70*/  ULDC UR6, c[0x0][0x28c] ;  /* 0x0000a30000067ab9 */ /* 0x000fe20000000800 */
[----:B------:R-:W-:Y:S01]  /*0c80*/  ISETP.NE.AND P0, PT, R10, 0x2, PT ;  /* 0x000000020a00780c */ /* 0x000fe20003f05270 */
[----:B------:R-:W-:Y:S01]  /*0c90*/  UIADD3 UR6, UR6, 0x7f, URZ ;  /* 0x0000007f06067890 */ /* 0x000fe2000fffe03f */
[----:B01----:R-:W-:Y:S01]  /*0ca0*/  IMAD.U32 R8, RZ, RZ, UR12 ;  /* 0x0000000cff087e24 */ /* 0x003fe2000f8e00ff */
[----:B------:R-:W-:Y:S01]  /*0cb0*/  UMOV UR38, URZ ;  /* 0x0000003f00267c82 */ /* 0x000fe20008000000 */
[----:B------:R-:W-:Y:S01]  /*0cc0*/  UMOV UR39, URZ ;  /* 0x0000003f00277c82 */ /* 0x000fe20008000000 */
[----:B------:R-:W-:Y:S01]  /*0cd0*/  USHF.R.S32.HI UR7, URZ, 0x1f, UR6 ;  /* 0x0000001f3f077899 */ /* 0x000fe20008011406 */
[----:B------:R-:W-:-:S03]  /*0ce0*/  ULDC.64 UR8, c[0x0][0x650] ;  /* 0x0001940000087ab9 */ /* 0x000fc60000000a00 */
[----:B------:R-:W-:-:S04]  /*0cf0*/  ULEA.HI UR7, UR7, UR6, URZ, 0x7 ;  /* 0x0000000607077291 */ /* 0x000fc8000f8f383f */
[----:B------:R-:W-:Y:S01]  /*0d00*/  USHF.R.S32.HI UR40, URZ, 0x7, UR7 ;  /* 0x000000073f287899 */ /* 0x000fe20008011407 */
[----:B---3--:R-:W-:-:S13]  /*0d10*/  ISETP.NE.AND P1, PT, R2, 0x1, PT ;  /* 0x000000010200780c */ /* 0x008fda0003f25270 */
[----:B------:R-:W0:Y:S01]  /*0d20*/  @P1 LDC R17, c[0x0][0x10] ;  /* 0x00000400ff111b82 */ /* 0x000e220000000800 */
[----:B------:R-:W-:Y:S02]  /*0d30*/  @P1 IMAD.MOV.U32 R7, RZ, RZ, RZ ;  /* 0x000000ffff071224 */ /* 0x000fe400078e00ff */
[----:B------:R-:W-:-:S05]  /*0d40*/  @P1 IMAD.MOV.U32 R9, RZ, RZ, RZ ;  /* 0x000000ffff091224 */ /* 0x000fca00078e00ff */
[----:B------:R-:W1:Y:S01]  /*0d50*/  @!P1 LDC R11, c[0x0][0xc] ;  /* 0x00000300ff0b9b82 */ /* 0x000e620000000800 */
[----:B------:R-:W-:Y:S01]  /*0d60*/  ULDC UR4, c[0x0][0xc] ;  /* 0x0000030000047ab9 */ /* 0x000fe20000000800 */
[----:B------:R-:W-:Y:S02]  /*0d70*/  ULDC UR5, c[0x0][0x10] ;  /* 0x0000040000057ab9 */ /* 0x000fe40000000800 */
[----:B------:R-:W-:-:S04]  /*0d80*/  UIMAD.WIDE.U32 UR4, UR4, UR5, URZ ;  /* 0x00000005040472a5 */ /* 0x000fc8000f8e003f */
[----:B------:R-:W3:Y:S01]  /*0d90*/  LDC R0, c[0x0][0x14] ;  /* 0x00000500ff007b82 */ /* 0x000ee20000000800 */
[----:B0-----:R-:W-:-:S04]  /*0da0*/  @P1 IMAD.WIDE.U32 R16, R17, UR12, R6 ;  /* 0x0000000c11101c25 */ /* 0x001fc8000f8e0006 */
[----:B------:R-:W-:Y:S02]  /*0db0*/  @P1 IMAD.IADD R17, R17, 0x1, R9 ;  /* 0x0000000111111824 */ /* 0x000fe400078e0209 */
[----:B------:R-:W-:Y:S02]  /*0dc0*/  IMAD.MOV.U32 R9, RZ, RZ, RZ ;  /* 0x000000ffff097224 */ /* 0x000fe400078e00ff */
[----:B-1----:R-:W-:-:S04]  /*0dd0*/  @!P1 IMAD.WIDE.U32 R8, R6, R11, R8 ;  /* 0x0000000b06089225 */ /* 0x002fc800078e0008 */
[----:B------:R-:W-:Y:S02]  /*0de0*/  @!P1 IMAD.MOV.U32 R16, RZ, RZ, R8 ;  /* 0x000000ffff109224 */ /* 0x000fe400078e0008 */
[----:B---3--:R-:W-:-:S04]  /*0df0*/  IMAD.WIDE.U32 R12, R0, UR4, RZ ;  /* 0x00000004000c7c25 */ /* 0x008fc8000f8e00ff */
[----:B------:R-:W-:Y:S01]  /*0e00*/  IMAD R10, R0, UR5, RZ ;  /* 0x00000005000a7c24 */ /* 0x000fe2000f8e02ff */
[----:B------:R0:W-:Y:S01]  /*0e10*/  STL.64 [R1], R12 ;  /* 0x0000000c01007387 */ /* 0x0001e20000100a00 */
[----:B------:R-:W-:Y:S02]  /*0e20*/  @!P1 IMAD.MOV.U32 R17, RZ, RZ, R9 ;  /* 0x000000ffff119224 */ /* 0x000fe400078e0009 */
[----:B------:R-:W-:Y:S01]  /*0e30*/  IMAD.IADD R0, R13, 0x1, R10 ;  /* 0x000000010d007824 */ /* 0x000fe200078e020a */
[----:B------:R-:W-:Y:S06]  /*0e40*/  @P0 BRA `(.L_x_12) ;  /* 0x0000000000200947 */ /* 0x000fec0003800000 */
[----:B------:R-:W-:Y:S01]  /*0e50*/  UISETP.GE.U32.AND UP0, UPT, UR40, 0x9, UPT ;  /* 0x000000092800788c */ /* 0x000fe2000bf06070 */
[----:B------:R-:W-:Y:S01]  /*0e60*/  IADD3 R16, P0, R16, R12, RZ ;  /* 0x0000000c10107210 */ /* 0x000fe20007f1e0ff */
[----:B------:R-:W-:Y:S01]  /*0e70*/  UIMAD.WIDE.U32 UR4, UR40, 0x38e38e39, URZ ;  /* 0x38e38e39280478a5 */ /* 0x000fe2000f8e003f */
[----:B------:R-:W-:-:S03]  /*0e80*/  UMOV UR39, URZ ;  /* 0x0000003f00277c82 */ /* 0x000fc60008000000 */
[----:B------:R-:W-:Y:S01]  /*0e90*/  USHF.R.U32.HI UR4, URZ, 0x1, UR5 ;  /* 0x000000013f047899 */ /* 0x000fe20008011605 */
[----:B------:R-:W-:-:S03]  /*0ea0*/  IMAD.X R17, R0, 0x1, R17, P0 ;  /* 0x0000000100117824 */ /* 0x000fc600000e0611 */
[----:B------:R-:W-:Y:S02]  /*0eb0*/  UIMAD UR38, UR4, -0x9, UR40 ;  /* 0xfffffff7042678a4 */ /* 0x000fe4000f8e0228 */
[----:B------:R-:W-:-:S12]  /*0ec0*/  @UP0 ULOP3.LUT UR39, UR4, 0x1, URZ, 0xc0, !UPT ;  /* 0x0000000104270892 */ /* 0x000fd8000f8ec03f */
.L_x_12:
[----:B------:R-:W-:Y:S01]  /*0ed0*/  ISETP.GE.U32.AND P0, PT, R16, UR8, PT ;  /* 0x0000000810007c0c */ /* 0x000fe2000bf06070 */
[----:B------:R-:W-:Y:S01]  /*0ee0*/  IMAD.MOV.U32 R22, RZ, RZ, -0x1 ;  /* 0xffffffffff167424 */ /* 0x000fe200078e00ff */
[----:B------:R-:W-:Y:S01]  /*0ef0*/  PRMT R8, RZ, 0x7610, R8 ;  /* 0x00007610ff087816 */ /* 0x000fe20000000008 */
[----:B------:R-:W-:Y:S01]  /*0f00*/  IMAD.MOV.U32 R19, RZ, RZ, -0x1 ;  /* 0xffffffffff137424 */ /* 0x000fe200078e00ff */
[----:B------:R-:W-:Y:S01]  /*0f10*/  ISETP.GE.U32.AND.EX P0, PT, R17, UR9, PT, P0 ;  /* 0x0000000911007c0c */ /* 0x000fe2000bf06100 */
[----:B------:R-:W-:-:S12]  /*0f20*/  IMAD.MOV.U32 R18, RZ, RZ, -0x1 ;  /* 0xffffffffff127424 */ /* 0x000fd800078e00ff */
[----:B------:R-:W-:Y:S05]  /*0f30*/  @P0 BRA `(.L_x_13) ;  /* 0x0000000400240947 */ /* 0x000fea0003800000 */
[----:B------:R-:W1:Y:S01]  /*0f40*/  LDC.64 R18, c[0x0][0x628] ;  /* 0x00018a00ff127b82 */ /* 0x000e620000000a00 */
[----:B------:R-:W-:Y:S02]  /*0f50*/  IMAD.MOV.U32 R8, RZ, RZ, R16 ;  /* 0x000000ffff087224 */ /* 0x000fe400078e0010 */
[----:B------:R-:W-:-:S05]  /*0f60*/  IMAD.MOV.U32 R9, RZ, RZ, R17 ;  /* 0x000000ffff097224 */ /* 0x000fca00078e0011 */
[----:B------:R-:W3:Y:S08]  /*0f70*/  LDC R22, c[0x0][0x630] ;  /* 0x00018c00ff167b82 */ /* 0x000ef00000000800 */
[----:B------:R-:W4:Y:S01]  /*0f80*/  LDC.64 R26, c[0x0][0x620] ;  /* 0x00018800ff1a7b82 */ /* 0x000f220000000a00 */
[----:B-1----:R-:W-:-:S04]  /*0f90*/  ISETP.NE.U32.AND P0, PT, R18, RZ, PT ;  /* 0x000000ff1200720c */ /* 0x002fc80003f05070 */
[----:B------:R-:W-:-:S13]  /*0fa0*/  ISETP.NE.AND.EX P0, PT, R19, RZ, PT, P0 ;  /* 0x000000ff1300720c */ /* 0x000fda0003f05300 */
[----:B---34-:R-:W-:Y:S05]  /*0fb0*/  @!P0 BRA `(.L_x_14) ;  /* 0x0000000000288947 */ /* 0x018fea0003800000 */
[----:B0-----:R-:W0:Y:S02]  /*0fc0*/  LDC R13, c[0x0][0x634] ;  /* 0x00018d00ff0d7b82 */ /* 0x001e240000000800 */
[----:B0-----:R-:W-:-:S05]  /*0fd0*/  IADD3 R13, P0, R16, R13, RZ ;  /* 0x0000000d100d7210 */ /* 0x001fca0007f1e0ff */
[----:B------:R-:W-:-:S04]  /*0fe0*/  IMAD.X R15, RZ, RZ, R17, P0 ;  /* 0x000000ffff0f7224 */ /* 0x000fc800000e0611 */
[----:B------:R-:W-:-:S04]  /*0ff0*/  IMAD.WIDE.U32 R8, R15, R18, RZ ;  /* 0x000000120f087225 */ /* 0x000fc800078e00ff */
[----:B------:R-:W-:-:S04]  /*1000*/  IMAD.WIDE.U32 R10, P0, R13, R19, R8 ;  /* 0x000000130d0a7225 */ /* 0x000fc80007800008 */
[----:B------:R-:W-:-:S04]  /*1010*/  IMAD.WIDE.U32 R8, R13, R18, RZ ;  /* 0x000000120d087225 */ /* 0x000fc800078e00ff */
[----:B------:R-:W-:Y:S01]  /*1020*/  IMAD.X R13, RZ, RZ, RZ, P0 ;  /* 0x000000ffff0d7224 */ /* 0x000fe200000e06ff */
[----:B------:R-:W-:Y:S01]  /*1030*/  IADD3 RZ, P0, R9, R10, RZ ;  /* 0x0000000a09ff7210 */ /* 0x000fe20007f1e0ff */
[----:B------:R-:W-:-:S04]  /*1040*/  IMAD.MOV.U32 R12, RZ, RZ, R11 ;  /* 0x000000ffff0c7224 */ /* 0x000fc800078e000b */
[----:B------:R-:W-:-:S08]  /*1050*/  IMAD.WIDE.U32.X R8, R15, R19, R12, P0 ;  /* 0x000000130f087225 */ /* 0x000fd000000e040c */
.L_x_14:
[----:B------:R-:W1:Y:S01]  /*1060*/  LDC.64 R28, c[0x0][0x640] ;  /* 0x00019000ff1c7b82 */ /* 0x000e620000000a00 */
[-CC-:B------:R-:W-:Y:S01]  /*1070*/  SHF.R.U64 R32, R8, R22.reuse, R9.reuse ;  /* 0x0000001608207219 */ /* 0x180fe20000001209 */
[----:B------:R-:W-:Y:S01]  /*1080*/  IMAD.MOV.U32 R31, RZ, RZ, 0x1 ;  /* 0x00000001ff1f7424 */ /* 0x000fe200078e00ff */
[----:B------:R-:W-:Y:S02]  /*1090*/  SHF.R.U32.HI R8, RZ, R22, R9 ;  /* 0x00000016ff087219 */ /* 0x000fe40000011609 */
[----:B------:R-:W-:-:S03]  /*10a0*/  IADD3 R11, P0, RZ, -R32, RZ ;  /* 0x80000020ff0b7210 */ /* 0x000fc60007f1e0ff */
[----:B0-----:R-:W0:Y:S02]  /*10b0*/  LDC R12, c[0x0][0x618] ;  /* 0x00018600ff0c7b82 */ /* 0x001e240000000800 */
[----:B------:R-:W-:-:S04]  /*10c0*/  IMAD.X R9, RZ, RZ, ~R8, P0 ;  /* 0x000000ffff097224 */ /* 0x000fc800000e0e08 */
[-C--:B------:R-:W-:Y:S02]  /*10d0*/  IMAD R10, R9, R26.reuse, RZ ;  /* 0x0000001a090a7224 */ /* 0x080fe400078e02ff */
[----:B------:R-:W3:Y:S01]  /*10e0*/  LDC R13, c[0x0][0x608] ;  /* 0x00018200ff0d7b82 */ /* 0x000ee20000000800 */
[----:B------:R-:W-:-:S04]  /*10f0*/  IMAD.WIDE.U32 R8, R11, R26, R16 ;  /* 0x0000001a0b087225 */ /* 0x000fc800078e0010 */
[----:B------:R-:W-:-:S03]  /*1100*/  IMAD R11, R11, R27, R10 ;  /* 0x0000001b0b0b7224 */ /* 0x000fc600078e020a */
[----:B------:R-:W4:Y:S01]  /*1110*/  LDC R18, c[0x0][0x658] ;  /* 0x00019600ff127b82 */ /* 0x000f220000000800 */
[----:B------:R-:W-:Y:S01]  /*1120*/  IMAD.IADD R9, R9, 0x1, R11 ;  /* 0x0000000109097824 */ /* 0x000fe200078e020b */
[----:B-1----:R-:W-:Y:S01]  /*1130*/  ISETP.NE.U32.AND P0, PT, R28, RZ, PT ;  /* 0x000000ff1c00720c */ /* 0x002fe20003f05070 */
[----:B------:R-:W-:-:S03]  /*1140*/  IMAD.MOV.U32 R11, RZ, RZ, -0x1 ;  /* 0xffffffffff0b7424 */ /* 0x000fc600078e00ff */
[----:B------:R-:W-:Y:S02]  /*1150*/  ISETP.NE.AND.EX P0, PT, R29, RZ, PT, P0 ;  /* 0x000000ff1d00720c */ /* 0x000fe40003f05300 */
[----:B------:R-:W1:Y:S01]  /*1160*/  LDC R27, c[0x0][0x600] ;  /* 0x00018000ff1b7b82 */ /* 0x000e620000000800 */
[-CC-:B0-----:R-:W-:Y:S02]  /*1170*/  SHF.R.U64 R25, R8, R12.reuse, R9.reuse ;  /* 0x0000000c08197219 */ /* 0x181fe40000001209 */
[----:B------:R-:W-:-:S05]  /*1180*/  SHF.R.U32.HI R8, RZ, R12, R9 ;  /* 0x0000000cff087219 */ /* 0x000fca0000011609 */
[----:B------:R-:W0:Y:S01]  /*1190*/  LDC R22, c[0x0][0x648] ;  /* 0x00019200ff167b82 */ /* 0x000e220000000800 */
[-CC-:B---3--:R-:W-:Y:S02]  /*11a0*/  SHF.R.U64 R34, R25, R13.reuse, R8.reuse ;  /* 0x0000000d19227219 */ /* 0x188fe40000001208 */
[----:B------:R-:W-:-:S05]  /*11b0*/  SHF.R.U32.HI R9, RZ, R13, R8 ;  /* 0x0000000dff097219 */ /* 0x000fca0000011608 */
[----:B------:R-:W3:Y:S01]  /*11c0*/  LDC R26, c[0x0][0x638] ;  /* 0x00018e00ff1a7b82 */ /* 0x000ee20000000800 */
[-C--:B----4-:R-:W-:Y:S02]  /*11d0*/  SHF.L.U32 R8, R11, R18.reuse, RZ ;  /* 0x000000120b087219 */ /* 0x090fe400000006ff */
[--C-:B------:R-:W-:Y:S02]  /*11e0*/  SHF.R.U64 R36, R34, R18, R9.reuse ;  /* 0x0000001222247219 */ /* 0x100fe40000001209 */
[----:B------:R-:W-:Y:S02]  /*11f0*/  LOP3.LUT R15, RZ, R8, RZ, 0x33, !PT ;  /* 0x00000008ff0f7212 */ /* 0x000fe400078e33ff */
[----:B------:R-:W-:Y:S01]  /*1200*/  SHF.R.U32.HI R9, RZ, R18, R9 ;  /* 0x00000012ff097219 */ /* 0x000fe20000011609 */
[----:B------:R-:W4:Y:S01]  /*1210*/  LDC R30, c[0x0][0x610] ;  /* 0x00018400ff1e7b82 */ /* 0x000f220000000800 */
[----:B------:R-:W-:Y:S01]  /*1220*/  IMAD.MOV.U32 R8, RZ, RZ, R36 ;  /* 0x000000ffff087224 */ /* 0x000fe200078e0024 */
[----:B------:R-:W-:Y:S06]  /*1230*/  @!P0 BRA `(.L_x_15) ;  /* 0x0000000000288947 */ /* 0x000fec0003800000 */
[----:B------:R-:W2:Y:S02]  /*1240*/  LDC R13, c[0x0][0x64c] ;  /* 0x00019300ff0d7b82 */ /* 0x000ea40000000800 */
[----:B--2---:R-:W-:-:S05]  /*1250*/  IADD3 R13, P0, R36, R13, RZ ;  /* 0x0000000d240d7210 */ /* 0x004fca0007f1e0ff */
        /* <DEDUP_REMOVED lines=8> */
.L_x_15:
[----:B0-----:R-:W-:Y:S01]  /*12e0*/  SHF.R.U64 R9, R8, R22, R9 ;  /* 0x0000001608097219 */ /* 0x001fe20000001209 */
[----:B-1----:R-:W-:Y:S01]  /*12f0*/  VIADD R10, R27, 0xffffffff ;  /* 0xffffffff1b0a7836 */ /* 0x002fe20000000000 */
[----:B------:R-:W-:Y:S01]  /*1300*/  SHF.L.U32 R7, R31, R18, RZ ;  /* 0x000000121f077219 */ /* 0x000fe200000006ff */
[----:B------:R-:W-:Y:S01]  /*1310*/  @P1 IMAD R20, R21, R24, R6 ;  /* 0x0000001815141224 */ /* 0x000fe200078e0206 */
[----:B------:R-:W-:Y:S01]  /*1320*/  LOP3.LUT R8, R34, R15, RZ, 0xc0, !PT ;  /* 0x0000000f22087212 */ /* 0x000fe200078ec0ff */
[----:B------:R-:W-:Y:S01]  /*1330*/  IMAD.MOV R11, RZ, RZ, -R9 ;  /* 0x000000ffff0b7224 */ /* 0x000fe200078e0a09 */
[----:B------:R-:W-:Y:S01]  /*1340*/  LOP3.LUT R10, R25, R10, RZ, 0xc0, !PT ;  /* 0x0000000a190a7212 */ /* 0x000fe200078ec0ff */
[----:B------:R-:W-:Y:S02]  /*1350*/  IMAD.MOV.U32 R18, RZ, RZ, R32 ;  /* 0x000000ffff127224 */ /* 0x000fe400078e0020 */
[----:B------:R-:W-:Y:S02]  /*1360*/  IMAD R7, R7, R9, R8 ;  /* 0x0000000907077224 */ /* 0x000fe400078e0208 */
[----:B---3--:R-:W-:-:S02]  /*1370*/  IMAD R6, R11, R26, R36 ;  /* 0x0000001a0b067224 */ /* 0x008fc400078e0224 */
[----:B----4-:R-:W-:Y:S02]  /*1380*/  IMAD R22, R7, R30, R20 ;  /* 0x0000001e07167224 */ /* 0x010fe400078e0214 */
[----:B------:R-:W-:Y:S02]  /*1390*/  IMAD R7, R6, R27, R10 ;  /* 0x0000001b06077224 */ /* 0x000fe400078e020a */
[----:B------:R-:W-:-:S03]  /*13a0*/  IMAD.MOV.U32 R8, RZ, RZ, 0x1 ;  /* 0x00000001ff087424 */ /* 0x000fc600078e00ff */
[----:B------:R-:W-:Y:S02]  /*13b0*/  SEL R19, R7, R22, !P1 ;  /* 0x0000001607137207 */ /* 0x000fe40004800000 */
[----:B------:R-:W-:-:S07]  /*13c0*/  SEL R22, R22, R7, !P1 ;  /* 0x0000000716167207 */ /* 0x000fce0004800000 */
.L_x_13:
[----:B------:R-:W-:Y:S05]  /*13d0*/  @!P3 BRA `(.L_x_16) ;  /* 0x00000000000cb947 */ /* 0x000fea0003800000 */
[----:B------:R-:W-:Y:S01]  /*13e0*/  UCGABAR_WAIT ;  /* 0x0000000000007dc7 */ /* 0x000fe20008000000 */
[----:B------:R-:W-:Y:S01]  /*13f0*/  CCTL.IVALL ;  /* 0x00000000ff00798f */ /* 0x000fe20002000000 */
[----:B------:R-:W-:Y:S05]  /*1400*/  BRA `(.L_x_17) ;  /* 0x0000000000047947 */ /* 0x000fea0003800000 */
.L_x_16:
[----:B------:R-:W-:Y:S06]  /*1410*/  BAR.SYNC.DEFER_BLOCKING 0x0 ;  /* 0x0000000000007b1d */ /* 0x000fec0000010000 */
.L_x_17:
[----:B------:R-:W-:Y:S05]  /*1420*/  @!P2 BRA `(.L_x_18) ;  /* 0x00000048002ca947 */ /* 0x000fea0003800000 */
[----:B------:R-:W-:-:S13]  /*1430*/  ISETP.GT.U32.AND P0, PT, R33, 0x1, PT ;  /* 0x000000012100780c */ /* 0x000fda0003f04070 */
[----:B------:R-:W-:Y:S05]  /*1440*/  @P0 EXIT ;  /* 0x000000000000094d */ /* 0x000fea0003800000 */
.L_x_19:
[----:B------:R-:W-:-:S08]  /*1450*/  NOP ;  /* 0x0000000000007918 */ /* 0x000fd00000000000 */
[----:B------:R-:W1:Y:S02]  /*1460*/  USETMAXREG.TRY_ALLOC.CTAPOOL UP0, 0xe8 ;  /* 0x000000e8000079c8 */ /* 0x000e640008000600 */
[----:B-1----:R-:W-:-:S13]  /*1470*/  PLOP3.LUT P0, PT, PT, PT, UP0, 0x80, 0x0 ;  /* 0x000000000000781c */ /* 0x002fda0003f0f008 */
[----:B------:R-:W-:Y:S05]  /*1480*/  @!P0 BRA `(.L_x_19) ;  /* 0xfffffffc00f08947 */ /* 0x000fea000383ffff */
[----:B------:R-:W-:-:S13]  /*1490*/  LOP3.LUT P0, RZ, R8, 0xff, RZ, 0xc0, !PT ;  /* 0x000000ff08ff7812 */ /* 0x000fda000780c0ff */
[----:B------:R-:W-:Y:S05]  /*14a0*/  @!P0 EXIT ;  /* 0x000000000000894d */ /* 0x000fea0003800000 */
[----:B------:R-:W3:Y:S01]  /*14b0*/  LDL.64 R10, [R1] ;  /* 0x00000000010a7983 */ /* 0x000ee20000100a00 */
[----:B------:R-:W1:Y:S01]  /*14c0*/  S2UR UR4, SR_CgaCtaId ;  /* 0x00000000000479c3 */ /* 0x000e620000008800 */
[CC--:B------:R-:W-:Y:S01]  /*14d0*/  LEA.HI R5, R3.reuse, R4.reuse, RZ, 0x2 ;  /* 0x0000000403057211 */ /* 0x0c0fe200078f10ff */
[----:B------:R-:W-:Y:S01]  /*14e0*/  UISETP.LT.AND UP0, UPT, UR40, 0x1, UPT ;  /* 0x000000012800788c */ /* 0x000fe2000bf01270 */
[----:B------:R-:W-:Y:S01]  /*14f0*/  LEA.HI R3, R3, R4, RZ, 0x5 ;  /* 0x0000000403037211 */ /* 0x000fe200078f28ff */
[----:B------:R-:W-:Y:S01]  /*1500*/  UIADD3 UR5, UR43, -0x1, URZ ;  /* 0xffffffff2b057890 */ /* 0x000fe2000fffe03f */
[--C-:B------:R-:W-:Y:S01]  /*1510*/  SHF.R.S32.HI R92, RZ, 0x2, R5.reuse ;  /* 0x00000002ff5c7819 */ /* 0x100fe20000011405 */
[----:B------:R-:W-:Y:S01]  /*1520*/  USEL UR42, UR40, 0x1, UP0 ;  /* 0x00000001282a7887 */ /* 0x000fe20008000000 */
[----:B------:R-:W-:Y:S01]  /*1530*/  SHF.R.S32.HI R7, RZ, 0x1f, R5 ;  /* 0x0000001fff077819 */ /* 0x000fe20000011405 */
[----:B--2---:R-:W2:Y:S01]  /*1540*/  LDC R91, c[0x0][0x658] ;  /* 0x00019600ff5b7b82 */ /* 0x004ea20000000800 */
[----:B------:R-:W-:Y:S01]  /*1550*/  LOP3.LUT R5, R5, 0xfffffffc, RZ, 0xc0, !PT ;  /* 0xfffffffc05057812 */ /* 0x000fe200078ec0ff */
[----:B------:R-:W-:Y:S01]  /*1560*/  UMOV UR41, 0x400 ;  /* 0x0000040000297882 */ /* 0x000fe20000000000 */
[----:B------:R-:W-:Y:S01]  /*1570*/  LEA.HI R7, R7, R92, RZ, 0x3 ;  /* 0x0000005c07077211 */ /* 0x000fe200078f18ff */
[----:B------:R-:W-:Y:S01]  /*1580*/  UISETP.NE.AND UP0, UPT, UR5, URZ, UPT ;  /* 0x0000003f0500728c */ /* 0x000fe2000bf05270 */
[----:B------:R-:W-:Y:S01]  /*1590*/  SHF.R.S32.HI R3, RZ, 0x5, R3 ;  /* 0x00000005ff037819 */ /* 0x000fe20000011403 */
[----:B------:R-:W-:Y:S01]  /*15a0*/  IMAD.IADD R5, R4, 0x1, -R5 ;  /* 0x0000000104057824 */ /* 0x000fe200078e0a05 */
[----:B------:R-:W-:Y:S01]  /*15b0*/  LOP3.LUT R7, R7, 0xfffffff8, RZ, 0xc0, !PT ;  /* 0xfffffff807077812 */ /* 0x000fe200078ec0ff */
[----:B------:R-:W4:Y:S01]  /*15c0*/  LDC R96, c[0x0][0x288] ;  /* 0x0000a200ff607b82 */ /* 0x000f220000000800 */
[----:B------:R-:W-:Y:S01]  /*15d0*/  IMAD.MOV.U32 R4, RZ, RZ, -0x1 ;  /* 0xffffffffff047424 */ /* 0x000fe200078e00ff */
[----:B------:R-:W-:Y:S01]  /*15e0*/  ULDC UR6, c[0x0][0x284] ;  /* 0x0000a10000067ab9 */ /* 0x000fe20000000800 */
[----:B------:R-:W-:Y:S01]  /*15f0*/  IMAD.MOV.U32 R6, RZ, RZ, 0x1 ;  /* 0x00000001ff067424 */ /* 0x000fe200078e00ff */
[----:B------:R-:W-:Y:S01]  /*1600*/  USHF.L.U32 UR45, UR40, 0x1, URZ ;  /* 0x00000001282d7899 */ /* 0x000fe2000800063f */
[----:B------:R-:W-:Y:S01]  /*1610*/  IMAD.IADD R92, R92, 0x1, -R7 ;  /* 0x000000015c5c7824 */ /* 0x000fe200078e0a07 */
[----:B------:R-:W-:Y:S01]  /*1620*/  UIADD3 UR42, -UR42, UR40, URZ ;  /* 0x000000282a2a7290 */ /* 0x000fe2000fffe13f */
[----:B------:R-:W-:Y:S01]  /*1630*/  IMAD.SHL.U32 R94, R5, 0x2, RZ ;  /* 0x00000002055e7824 */ /* 0x000fe200078e00ff */
[----:B------:R-:W0:Y:S01]  /*1640*/  LDC R97, c[0x0][0x600] ;  /* 0x00018000ff617b82 */ /* 0x000e220000000800 */
[----:B-1----:R-:W-:Y:S01]  /*1650*/  ULEA UR41, UR4, UR41, 0x18 ;  /* 0x0000002904297291 */ /* 0x002fe2000f8ec03f */
[--C-:B------:R-:W-:Y:S01]  /*1660*/  SHF.R.S32.HI R93, RZ, 0x1f, R92.reuse ;  /* 0x0000001fff5d7819 */ /* 0x100fe2000001145c */
[----:B------:R-:W-:Y:S01]  /*1670*/  USHF.L.U32 UR4, UR5, 0x3, URZ ;  /* 0x0000000305047899 */ /* 0x000fe2000800063f */
[C---:B------:R-:W-:Y:S01]  /*1680*/  IMAD R100, R3.reuse, -0x10, -R92 ;  /* 0xfffffff003647824 */ /* 0x040fe200078e0a5c */
[----:B------:R-:W-:Y:S01]  /*1690*/  USEL UR5, URZ, 0x1, UP0 ;  /* 0x000000013f057887 */ /* 0x000fe20008000000 */
[----:B------:R-:W-:Y:S01]  /*16a0*/  SHF.R.S32.HI R95, RZ, 0x1f, R94 ;  /* 0x0000001fff5f7819 */ /* 0x000fe2000001145e */
[----:B------:R-:W-:Y:S01]  /*16b0*/  UIADD3 UR46, UR41, 0xa0, URZ ;  /* 0x000000a0292e7890 */ /* 0x000fe2000fffe03f */
[-C--:B--2---:R-:W-:Y:S01]  /*16c0*/  SHF.L.U32 R4, R4, R91.reuse, RZ ;  /* 0x0000005b04047219 */ /* 0x084fe200000006ff */
[----:B------:R-:W-:Y:S01]  /*16d0*/  ULOP3.LUT UR4, UR4, 0x8, URZ, 0xc0, !UPT ;  /* 0x0000000804047892 */ /* 0x000fe2000f8ec03f */
[----:B------:R-:W-:Y:S01]  /*16e0*/  IMAD.WIDE R92, R3, 0x10, R92 ;  /* 0x00000010035c7825 */ /* 0x000fe200078e025c */
[----:B------:R-:W-:Y:S01]  /*16f0*/  SHF.L.U32 R91, R6, R91, RZ ;  /* 0x0000005b065b7219 */ /* 0x000fe200000006ff */
[----:B------:R-:W-:Y:S01]  /*1700*/  ULEA UR43, UR43, UR46, 0x3 ;  /* 0x0000002e2b2b7291 */ /* 0x000fe2000f8e183f */
[----:B------:R-:W-:Y:S01]  /*1710*/  LOP3.LUT R99, RZ, R4, RZ, 0x33, !PT ;  /* 0x00000004ff637212 */ /* 0x000fe200078e33ff */
[----:B------:R-:W-:Y:S01]  /*1720*/  IMAD.U32 R103, RZ, RZ, UR5 ;  /* 0x00000005ff677e24 */ /* 0x000fe2000f8e00ff */
[----:B------:R-:W-:Y:S01]  /*1730*/  ULOP3.LUT UR47, UR4, 0x8, URZ, 0x3c, !UPT ;  /* 0x00000008042f7892 */ /* 0x000fe2000f8e3c3f */
[----:B----4-:R-:W-:Y:S01]  /*1740*/  IMAD R96, R5, -0x2, R96 ;  /* 0xfffffffe05607824 */ /* 0x010fe200078e0260 */
[----:B------:R-:W-:Y:S01]  /*1750*/  ULOP3.LUT UR44, UR4, 0x18, URZ, 0x3c, !UPT ;  /* 0x00000018042c7892 */ /* 0x000fe2000f8e3c3f */
[----:B------:R-:W-:-:S02]  /*1760*/  VIADD R100, R100, UR6 ;  /* 0x0000000664647c36 */ /* 0x000fc40008000000 */
[----:B0-----:R-:W-:Y:S01]  /*1770*/  VIADD R97, R97, 0xffffffff ;  /* 0xffffffff61617836 */ /* 0x001fe20000000000 */
[----:B---3--:R-:W-:-:S08]  /*1780*/  SHF.L.U64.HI R98, R10, 0x1, R0 ;  /* 0x000000010a627819 */ /* 0x008fd00000010200 */
.L_x_171:
[----:B------:R-:W-:-:S04]  /*1790*/  SHF.L.U32 R0, R103, 0x1f, RZ ;  /* 0x0000001f67007819 */ /* 0x000fc800000006ff */
[----:B------:R-:W0:Y:S02]  /*17a0*/  SYNCS.PHASECHK.TRANS64.TRYWAIT P0, [UR43+-0x8], R0 ;  /* 0xfffff800ff0075a7 */ /* 0x000e24000800016b */
[----:B0--3--:R-:W-:Y:S05]  /*17b0*/  @!P0 BRA `(.L_x_20) ;  /* 0x0000005800048947 */ /* 0x009fea0003800000 */
.L_x_198:
[----:B------:R-:W-:Y:S02]  /*17c0*/  ULDC UR4, c[0x0][0x28c] ;  /* 0x0000a30000047ab9 */ /* 0x000fe40000000800 */
[----:B------:R-:W-:-:S13]  /*17d0*/  ISETP.LT.AND P0, PT, RZ, UR4, PT ;  /* 0x00000004ff007c0c */ /* 0x000fda000bf01270 */
[----:B------:R-:W-:Y:S05]  /*17e0*/  @P0 BRA `(.L_x_21) ;  /* 0x0000000000400947 */ /* 0x000fea0003800000 */
[----:B0-----:R-:W-:Y:S01]  /*17f0*/  MOV R0, 0x0 ;  /* 0x0000000000007802 */ /* 0x001fe20000000f00 */
[----:B------:R-:W-:Y:S01]  /*1800*/  ULDC.64 UR4, c[0x4][0x68] ;  /* 0x01001a0000047ab9 */ /* 0x000fe20000000a00 */
[----:B------:R-:W-:Y:S01]  /*1810*/  ULDC.64 UR6, c[0x4][0x8] ;  /* 0x0100020000067ab9 */ /* 0x000fe20000000a00 */
[----:B------:R-:W-:Y:S01]  /*1820*/  IMAD.U32 R4, RZ, RZ, UR4 ;  /* 0x00000004ff047e24 */ /* 0x000fe2000f8e00ff */
[----:B------:R0:W1:Y:S01]  /*1830*/  LDC.64 R14, c[0x4][R0] ;  /* 0x01000000000e7b82 */ /* 0x0000620000000a00 */
[----:B------:R-:W-:Y:S01]  /*1840*/  IMAD.U32 R5, RZ, RZ, UR5 ;  /* 0x00000005ff057e24 */ /* 0x000fe2000f8e00ff */
[----:B------:R-:W-:Y:S01]  /*1850*/  ULDC.64 UR4, c[0x4][0x70] ;  /* 0x01001c0000047ab9 */ /* 0x000fe20000000a00 */
[----:B------:R-:W-:Y:S02]  /*1860*/  IMAD.U32 R10, RZ, RZ, UR6 ;  /* 0x00000006ff0a7e24 */ /* 0x000fe4000f8e00ff */
[----:B------:R-:W-:Y:S02]  /*1870*/  IMAD.U32 R6, RZ, RZ, UR4 ;  /* 0x00000004ff067e24 */ /* 0x000fe4000f8e00ff */
[----:B------:R-:W-:-:S02]  /*1880*/  IMAD.U32 R7, RZ, RZ, UR5 ;  /* 0x00000005ff077e24 */ /* 0x000fc4000f8e00ff */
[----:B------:R-:W-:Y:S02]  /*1890*/  IMAD.U32 R11, RZ, RZ, UR7 ;  /* 0x00000007ff0b7e24 */ /* 0x000fe4000f8e00ff */
[----:B------:R-:W-:Y:S02]  /*18a0*/  IMAD.MOV.U32 R8, RZ, RZ, 0x1e1 ;  /* 0x000001e1ff087424 */ /* 0x000fe400078e00ff */
[----:B------:R-:W-:Y:S02]  /*18b0*/  IMAD.MOV.U32 R12, RZ, RZ, 0x1 ;  /* 0x00000001ff0c7424 */ /* 0x000fe400078e00ff */
[----:B0-----:R-:W-:-:S07]  /*18c0*/  IMAD.MOV.U32 R13, RZ, RZ, RZ ;  /* 0x000000ffff0d7224 */ /* 0x001fce00078e00ff */
[----:B------:R-:W-:-:S07]  /*18d0*/  LEPC R20, `(.L_x_21) ;  /* 0x000000001014794e */ /* 0x000fce0000000000 */
[----:B-1---5:R-:W-:Y:S05]  /*18e0*/  CALL.ABS.NOINC R14 ;  /* 0x000000000e007343 */ /* 0x022fea0003c00000 */
.L_x_21:
[----:B0-----:R-:W-:-:S04]  /*18f0*/  LOP3.LUT R0, R23, 0x1, RZ, 0xfc, !PT ;  /* 0x0000000117007812 */ /* 0x001fc800078efcff */
[----:B------:R-:W-:-:S13]  /*1900*/  ISETP.NE.AND P0, PT, R0, 0x3, PT ;  /* 0x000000030000780c */ /* 0x000fda0003f05270 */
[----:B------:R-:W-:Y:S05]  /*1910*/  @!P0 BRA `(.L_x_22) ;  /* 0x0000000000048947 */ /* 0x000fea0003800000 */
[----:B------:R-:W-:Y:S01]  /*1920*/  BPT.TRAP 0x1 ;  /* 0x000000040000795c */ /* 0x000fe20000300000 */
.L_x_22:
[----:B------:R-:W-:Y:S02]  /*1930*/  IMAD.U32 R3, RZ, RZ, UR38 ;  /* 0x00000026ff037e24 */ /* 0x000fe4000f8e00ff */
[----:B------:R-:W-:-:S03]  /*1940*/  IMAD.U32 R0, RZ, RZ, UR39 ;  /* 0x00000027ff007e24 */ /* 0x000fc6000f8e00ff */
[----:B------:R-:W-:Y:S02]  /*1950*/  LEA R3, R3, UR41, 0x3 ;  /* 0x0000002903037c11 */ /* 0x000fe4000f8e18ff */
[----:B------:R-:W-:-:S04]  /*1960*/  SHF.L.U32 R0, R0, 0x1f, RZ ;  /* 0x0000001f00007819 */ /* 0x000fc800000006ff */
[----:B------:R0:W1:Y:S01]  /*1970*/  SYNCS.PHASECHK.TRANS64.TRYWAIT P1, [R3+URZ], R0 ;  /* 0x00000000030075a7 */ /* 0x000062000802017f */
[----:B------:R-:W-:Y:S05]  /*1980*/  @!P0 BRA `(.L_x_23) ;  /* 0x0000000000048947 */ /* 0x000fea0003800000 */
[----:B------:R-:W-:Y:S01]  /*1990*/  BPT.TRAP 0x1 ;  /* 0x000000040000795c */ /* 0x000fe20000300000 */
.L_x_23:
[----:B------:R-:W-:-:S05]  /*19a0*/  IMAD.U32 R4, RZ, RZ, UR42 ;  /* 0x0000002aff047e24 */ /* 0x000fca000f8e00ff */
[----:B------:R-:W-:Y:S01]  /*19b0*/  ISETP.GE.AND P2, PT, R4, 0x1, PT ;  /* 0x000000010400780c */ /* 0x000fe20003f46270 */
[----:B-1----:R-:W-:-:S12]  /*19c0*/  @P1 BRA `(.L_x_24) ;  /* 0x0000000000081947 */ /* 0x002fd80003800000 */
[----:B------:R-:W1:Y:S02]  /*19d0*/  SYNCS.PHASECHK.TRANS64.TRYWAIT P1, [R3+URZ], R0 ;  /* 0x00000000030075a7 */ /* 0x000e64000802017f */
[----:B-1----:R-:W-:Y:S05]  /*19e0*/  @!P1 BRA `(.L_x_25) ;  /* 0x0000005400909947 */ /* 0x002fea0003800000 */
.L_x_24:
[----:B------:R-:W-:Y:S05]  /*19f0*/  WARPSYNC.ALL ;  /* 0x0000000000007948 */ /* 0x000fea0003800000 */
[----:B------:R-:W-:Y:S01]  /*1a00*/  UIADD3 UR4, UR41, 0x180, URZ ;  /* 0x0000018029047890 */ /* 0x000fe2000fffe03f */
[----:B------:R-:W-:Y:S01]  /*1a10*/  WARPGROUP.ARRIVE ;  /* 0x00000000000079c5 */ /* 0x000fe20000000000 */
[----:B------:R-:W-:Y:S02]  /*1a20*/  UIADD3 UR5, UR41, 0x12180, URZ ;  /* 0x0001218029057890 */ /* 0x000fe4000fffe03f */
[----:B------:R-:W-:Y:S02]  /*1a30*/  USHF.R.U32.HI UR4, URZ, 0x4, UR4 ;  /* 0x000000043f047899 */ /* 0x000fe40008011604 */
[----:B------:R-:W-:-:S02]  /*1a40*/  USHF.R.U32.HI UR5, URZ, 0x4, UR5 ;  /* 0x000000043f057899 */ /* 0x000fc40008011605 */
[----:B------:R-:W-:Y:S02]  /*1a50*/  ULOP3.LUT UR4, UR4, 0x3fff, URZ, 0xc0, !UPT ;  /* 0x00003fff04047892 */ /* 0x000fe4000f8ec03f */
[----:B------:R-:W-:Y:S02]  /*1a60*/  ULOP3.LUT UR5, UR5, 0x3fff, URZ, 0xc0, !UPT ;  /* 0x00003fff05057892 */ /* 0x000fe4000f8ec03f */
[----:B------:R-:W-:Y:S02]  /*1a70*/  ULOP3.LUT UR8, UR4, 0x10000, URZ, 0xfc, !UPT ;  /* 0x0001000004087892 */ /* 0x000fe4000f8efc3f */
[----:B------:R-:W-:Y:S02]  /*1a80*/  ULOP3.LUT UR9, UR5, 0x10000, URZ, 0xfc, !UPT ;  /* 0x0001000005097892 */ /* 0x000fe4000f8efc3f */
[----:B------:R-:W-:Y:S02]  /*1a90*/  ULEA UR10, UR38, UR8, 0x9 ;  /* 0x00000008260a7291 */ /* 0x000fe4000f8e483f */
[----:B------:R-:W-:Y:S01]  /*1aa0*/  ULEA UR11, UR38, UR9, 0xa ;  /* 0x00000009260b7291 */ /* 0x000fe2000f8e503f */
[----:B------:R-:W-:Y:S01]  /*1ab0*/  UMOV UR5, 0x40000040 ;  /* 0x4000004000057882 */ /* 0x000fe20000000000 */
[----:B------:R-:W-:-:S03]  /*1ac0*/  UMOV UR7, 0x40000040 ;  /* 0x4000004000077882 */ /* 0x000fc60000000000 */
[----:B------:R-:W-:Y:S02]  /*1ad0*/  UMOV UR4, UR10 ;  /* 0x0000000a00047c82 */ /* 0x000fe40008000000 */
[----:B------:R-:W-:Y:S02]  /*1ae0*/  UMOV UR6, UR11 ;  /* 0x0000000b00067c82 */ /* 0x000fe40008000000 */
[----:B------:R-:W-:Y:S01]  /*1af0*/  IGMMA.64x128x32.S8.S8 R24, gdesc[UR4], RZ, !UPT, gsb0 ;  /* 0x03600000041879f1 */ /* 0x000fe2000c0410ff */
[----:B------:R-:W-:Y:S02]  /*1b00*/  UIADD3 UR4, UR10, 0x2, URZ ;  /* 0x000000020a047890 */ /* 0x000fe4000fffe03f */
[----:B------:R-:W-:Y:S01]  /*1b10*/  UIADD3 UR6, UR11, 0x2, URZ ;  /* 0x000000020b067890 */ /* 0x000fe2000fffe03f */
[----:B------:R-:W-:Y:S01]  /*1b20*/  UMOV UR5, 0x40000040 ;  /* 0x4000004000057882 */ /* 0x000fe20000000000 */
[----:B------:R-:W-:Y:S01]  /*1b30*/  UMOV UR7, 0x40000040 ;  /* 0x4000004000077882 */ /* 0x000fe20000000000 */
[----:B------:R-:W-:-:S02]  /*1b40*/  WARPGROUP.DEPBAR.LE gsb0, 0x0 ;  /* 0x00008000000079c5 */ /* 0x000fc40000010000 */
[----:B------:R-:W-:-:S06]  /*1b50*/  WARPGROUP.ARRIVE ;  /* 0x00000000000079c5 */ /* 0x000fcc0000000000 */
[----:B------:R-:W-:Y:S01]  /*1b60*/  IGMMA.64x128x32.S8.S8 R24, gdesc[UR4], R24, gsb0 ;  /* 0x03600000041879f1 */ /* 0x000fe20008041018 */
[----:B------:R-:W-:Y:S02]  /*1b70*/  UIADD3 UR4, UR10, 0x4, URZ ;  /* 0x000000040a047890 */ /* 0x000fe4000fffe03f */
[----:B------:R-:W-:Y:S01]  /*1b80*/  UIADD3 UR6, UR11, 0x4, URZ ;  /* 0x000000040b067890 */ /* 0x000fe2000fffe03f */
[----:B------:R-:W-:Y:S01]  /*1b90*/  UMOV UR5, 0x40000040 ;  /* 0x4000004000057882 */ /* 0x000fe20000000000 */
[----:B------:R-:W-:Y:S01]  /*1ba0*/  UMOV UR7, 0x40000040 ;  /* 0x4000004000077882 */ /* 0x000fe20000000000 */
[----:B------:R-:W-:Y:S02]  /*1bb0*/  WARPGROUP.DEPBAR.LE gsb0, 0x0 ;  /* 0x00008000000079c5 */ /* 0x000fe40000010000 */
        /* <DEDUP_REMOVED lines=8> */
[----:B------:R-:W-:Y:S03]  /*1c40*/  IGMMA.64x128x32.S8.S8 R24, gdesc[UR4], R24, gsb0 ;  /* 0x03600000041879f1 */ /* 0x000fe60008041018 */
[----:B------:R-:W-:Y:S02]  /*1c50*/  WARPGROUP.DEPBAR.LE gsb0, 0x0 ;  /* 0x00008000000079c5 */ /* 0x000fe40000010000 */
[----:B------:R-:W-:Y:S05]  /*1c60*/  @!P2 BRA `(.L_x_26) ;  /* 0x000000040014a947 */ /* 0x000fea0003800000 */
[----:B------:R-:W-:Y:S01]  /*1c70*/  UIADD3 UR4, UR38, 0x1, URZ ;  /* 0x0000000126047890 */ /* 0x000fe2000fffe03f */
[----:B01----:R-:W-:Y:S02]  /*1c80*/  IMAD.U32 R0, RZ, RZ, UR42 ;  /* 0x0000002aff007e24 */ /* 0x003fe4000f8e00ff */
[----:B------:R-:W-:Y:S01]  /*1c90*/  IMAD.U32 R3, RZ, RZ, UR38 ;  /* 0x00000026ff037e24 */ /* 0x000fe2000f8e00ff */
[----:B------:R-:W-:-:S04]  /*1ca0*/  UISETP.NE.AND UP0, UPT, UR4, 0x9, UPT ;  /* 0x000000090400788c */ /* 0x000fc8000bf05270 */
[----:B------:R-:W-:Y:S02]  /*1cb0*/  USEL UR5, URZ, 0x1, UP0 ;  /* 0x000000013f057887 */ /* 0x000fe40008000000 */
[----:B------:R-:W-:Y:S02]  /*1cc0*/  USEL UR10, UR4, URZ, UP0 ;  /* 0x0000003f040a7287 */ /* 0x000fe40008000000 */
[----:B------:R-:W-:-:S06]  /*1cd0*/  ULOP3.LUT UR5, UR39, UR5, URZ, 0x3c, !UPT ;  /* 0x0000000527057292 */ /* 0x000fcc000f8e3c3f */
[----:B------:R-:W-:-:S07]  /*1ce0*/  IMAD.U32 R6, RZ, RZ, UR5 ;  /* 0x00000005ff067e24 */ /* 0x000fce000f8e00ff */
.L_x_33:
[----:B------:R-:W-:Y:S05]  /*1cf0*/  @!P0 BRA `(.L_x_27) ;  /* 0x0000000000048947 */ /* 0x000fea0003800000 */
[----:B------:R-:W-:Y:S01]  /*1d00*/  BPT.TRAP 0x1 ;  /* 0x000000040000795c */ /* 0x000fe20000300000 */
.L_x_27:
[----:B------:R-:W-:Y:S01]  /*1d10*/  ULEA UR4, UR10, UR41, 0x3 ;  /* 0x000000290a047291 */ /* 0x000fe2000f8e183f */
[----:B------:R-:W-:-:S08]  /*1d20*/  SHF.L.U32 R4, R6, 0x1f, RZ ;  /* 0x0000001f06047819 */ /* 0x000fd000000006ff */
[----:B------:R0:W1:Y:S01]  /*1d30*/  SYNCS.PHASECHK.TRANS64.TRYWAIT P1, [UR4], R4 ;  /* 0x00000004ff0075a7 */ /* 0x0000620008020144 */
[----:B------:R-:W-:Y:S05]  /*1d40*/  @!P0 BRA `(.L_x_28) ;  /* 0x0000000000048947 */ /* 0x000fea0003800000 */
[----:B------:R-:W-:Y:S01]  /*1d50*/  BPT.TRAP 0x1 ;  /* 0x000000040000795c */ /* 0x000fe20000300000 */
.L_x_28:
[----:B-1----:R-:W-:Y:S05]  /*1d60*/  @P1 BRA `(.L_x_29) ;  /* 0x0000000000081947 */ /* 0x002fea0003800000 */
[----:B------:R-:W1:Y:S02]  /*1d70*/  SYNCS.PHASECHK.TRANS64.TRYWAIT P1, [UR4], R4 ;  /* 0x00000004ff0075a7 */ /* 0x000e640008020144 */
[----:B-1----:R-:W-:Y:S05]  /*1d80*/  @!P1 BRA `(.L_x_30) ;  /* 0x0000005000bc9947 */ /* 0x002fea0003800000 */
.L_x_29:
[----:B------:R-:W-:Y:S01]  /*1d90*/  ULEA UR11, UR10, UR8, 0x9 ;  /* 0x000000080a0b7291 */ /* 0x000fe2000f8e483f */
[----:B------:R-:W-:Y:S01]  /*1da0*/  WARPGROUP.ARRIVE ;  /* 0x00000000000079c5 */ /* 0x000fe20000000000 */
[----:B------:R-:W-:Y:S01]  /*1db0*/  ULEA UR12, UR10, UR9, 0xa ;  /* 0x000000090a0c7291 */ /* 0x000fe2000f8e503f */
[----:B------:R-:W-:Y:S01]  /*1dc0*/  UMOV UR5, 0x40000040 ;  /* 0x4000004000057882 */ /* 0x000fe20000000000 */
[----:B------:R-:W-:-:S03]  /*1dd0*/  UMOV UR7, 0x40000040 ;  /* 0x4000004000077882 */ /* 0x000fc60000000000 */
[----:B------:R-:W-:Y:S02]  /*1de0*/  UMOV UR4, UR11 ;  /* 0x0000000b00047c82 */ /* 0x000fe40008000000 */
[----:B------:R-:W-:Y:S02]  /*1df0*/  UMOV UR6, UR12 ;  /* 0x0000000c00067c82 */ /* 0x000fe40008000000 */
[----:B------:R-:W-:Y:S01]  /*1e00*/  IGMMA.64x128x32.S8.S8 R24, gdesc[UR4], R24, gsb0 ;  /* 0x03600000041879f1 */ /* 0x000fe20008041018 */
        /* <DEDUP_REMOVED lines=23> */
[----:B------:R-:W-:Y:S01]  /*1f80*/  BPT.TRAP 0x1 ;  /* 0x000000040000795c */ /* 0x000fe20000300000 */
.L_x_31:
[----:B------:R-:W-:-:S13]  /*1f90*/  ISETP.NE.AND P1, PT, R102, RZ, PT ;  /* 0x000000ff6600720c */ /* 0x000fda0003f25270 */
[----:B01----:R-:W-:-:S05]  /*1fa0*/  @P1 LEA R4, R3, UR41, 0x3 ;  /* 0x0000002903041c11 */ /* 0x003fca000f8e18ff */
[----:B------:R-:W-:-:S05]  /*1fb0*/  @P1 VIADD R5, R4, 0x48 ;  /* 0x0000004804051836 */ /* 0x000fca0000000000 */
[----:B------:R-:W-:-:S04]  /*1fc0*/  @P1 PRMT R5, R88, 0x654, R5 ;  /* 0x0000065458051816 */ /* 0x000fc80000000005 */
[----:B------:R0:W-:Y:S01]  /*1fd0*/  @P1 SYNCS.ARRIVE.TRANS64.RED.A1T0 RZ, [R5+URZ], RZ ;  /* 0x000000ff05ff19a7 */ /* 0x0001e2000810043f */
[----:B------:R-:W-:-:S13]  /*1fe0*/  ISETP.GT.U32.AND P1, PT, R23, 0x1, PT ;  /* 0x000000011700780c */ /* 0x000fda0003f24070 */
[----:B0-----:R-:W-:Y:S05]  /*1ff0*/  @P1 BRA `(.L_x_32) ;  /* 0x0000000000041947 */ /* 0x001fea0003800000 */
[----:B------:R-:W-:Y:S01]  /*2000*/  BPT.TRAP 0x1 ;  /* 0x000000040000795c */ /* 0x000fe20000300000 */
.L_x_32:
[----:B------:R-:W-:Y:S01]  /*2010*/  UIADD3 UR10, UR10, 0x1, URZ ;  /* 0x000000010a0a7890 */ /* 0x000fe2000fffe03f */
[C---:B------:R-:W-:Y:S01]  /*2020*/  ISETP.GT.AND P2, PT, R0.reuse, 0x1, PT ;  /* 0x000000010000780c */ /* 0x040fe20003f44270 */
[----:B------:R-:W-:Y:S02]  /*2030*/  VIADD R3, R3, 0x1 ;  /* 0x0000000103037836 */ /* 0x000fe40000000000 */
[----:B------:R-:W-:Y:S01]  /*2040*/  UISETP.NE.AND UP0, UPT, UR10, 0x9, UPT ;  /* 0x000000090a00788c */ /* 0x000fe2000bf05270 */
[----:B------:R-:W-:Y:S02]  /*2050*/  VIADD R0, R0, 0xffffffff ;  /* 0xffffffff00007836 */ /* 0x000fe40000000000 */
[C---:B------:R-:W-:Y:S01]  /*2060*/  ISETP.NE.AND P1, PT, R3.reuse, 0x9, PT ;  /* 0x000000090300780c */ /* 0x040fe20003f25270 */
[----:B------:R-:W-:Y:S02]  /*2070*/  USEL UR4, URZ, 0x1, UP0 ;  /* 0x000000013f047887 */ /* 0x000fe40008000000 */
[----:B------:R-:W-:Y:S01]  /*2080*/  USEL UR10, UR10, URZ, UP0 ;  /* 0x0000003f0a0a7287 */ /* 0x000fe20008000000 */
[----:B------:R-:W-:-:S03]  /*2090*/  SEL R3, R3, RZ, P1 ;  /* 0x000000ff03037207 */ /* 0x000fc60000800000 */
[----:B------:R-:W-:Y:S01]  /*20a0*/  LOP3.LUT R6, R6, UR4, RZ, 0x3c, !PT ;  /* 0x0000000406067c12 */ /* 0x000fe2000f8e3cff */
[----:B------:R-:W-:Y:S07]  /*20b0*/  @P2 BRA `(.L_x_33) ;  /* 0xfffffffc000c2947 */ /* 0x000fee000383ffff */
.L_x_26:
[----:B01----:R-:W0:Y:S01]  /*20c0*/  LDC R0, c[0x0][0x28c] ;  /* 0x0000a300ff007b82 */ /* 0x003e220000000800 */
[----:B------:R-:W-:-:S04]  /*20d0*/  IMAD.U32 R3, RZ, RZ, UR47 ;  /* 0x0000002fff037e24 */ /* 0x000fc8000f8e00ff */
[----:B------:R1:W-:Y:S01]  /*20e0*/  SYNCS.ARRIVE.TRANS64.A1T0 RZ, [R3+UR46], RZ ;  /* 0x000000ff03ff79a7 */ /* 0x0003e2000810002e */
[----:B0-----:R-:W-:-:S13]  /*20f0*/  ISETP.GE.AND P1, PT, R0, 0x1, PT ;  /* 0x000000010000780c */ /* 0x001fda0003f26270 */
[----:B-1----:R-:W-:Y:S05]  /*2100*/  @!P1 BRA `(.L_x_34) ;  /* 0x0000000000449947 */ /* 0x002fea0003800000 */
[----:B------:R-:W-:Y:S05]  /*2110*/  @!P0 BRA `(.L_x_35) ;  /* 0x0000000000048947 */ /* 0x000fea0003800000 */
[----:B------:R-:W-:Y:S01]  /*2120*/  BPT.TRAP 0x1 ;  /* 0x000000040000795c */ /* 0x000fe20000300000 */
.L_x_35:
[----:B------:R-:W-:-:S13]  /*2130*/  ISETP.NE.AND P0, PT, R102, RZ, PT ;  /* 0x000000ff6600720c */ /* 0x000fda0003f05270 */
[----:B------:R-:W-:-:S05]  /*2140*/  VOTEU.ANY UP0, P0 ;  /* 0x00000000003f7886 */ /* 0x000fca0000000100 */
[----:B------:R-:W-:-:S06]  /*2150*/  @UP0 UIADD3 UR4, UR38, UR42, URZ ;  /* 0x0000002a26040290 */ /* 0x000fcc000fffe03f */
[----:B------:R-:W-:Y:S02]  /*2160*/  IMAD.U32 R4, RZ, RZ, UR4 ;  /* 0x00000004ff047e24 */ /* 0x000fe4000f8e00ff */
[----:B------:R-:W-:Y:S02]  /*2170*/  IMAD.U32 R3, RZ, RZ, UR4 ;  /* 0x00000004ff037e24 */ /* 0x000fe4000f8e00ff */
[----:B------:R-:W-:-:S05]  /*2180*/  @P0 IMAD.WIDE.U32 R4, R4, 0x38e38e39, RZ ;  /* 0x38e38e3904040825 */ /* 0x000fca00078e00ff */
[----:B------:R-:W-:-:S05]  /*2190*/  @P0 SHF.R.U32.HI R0, RZ, 0x1, R5 ;  /* 0x00000001ff000819 */ /* 0x000fca0000011605 */
[----:B------:R-:W-:-:S05]  /*21a0*/  @P0 IMAD R0, R0, -0x9, R3 ;  /* 0xfffffff700000824 */ /* 0x000fca00078e0203 */
[----:B------:R-:W-:-:S05]  /*21b0*/  @P0 LEA R0, R0, UR41, 0x3 ;  /* 0x0000002900000c11 */ /* 0x000fca000f8e18ff */
[----:B------:R-:W-:-:S05]  /*21c0*/  @P0 VIADD R3, R0, 0x48 ;  /* 0x0000004800030836 */ /* 0x000fca0000000000 */
[----:B------:R-:W-:-:S04]  /*21d0*/  @P0 PRMT R3, R88, 0x654, R3 ;  /* 0x0000065458030816 */ /* 0x000fc80000000003 */
[----:B------:R0:W-:Y:S01]  /*21e0*/  @P0 SYNCS.ARRIVE.TRANS64.RED.A1T0 RZ, [R3+URZ], RZ ;  /* 0x000000ff03ff09a7 */ /* 0x0001e2000810043f */
[----:B------:R-:W-:-:S13]  /*21f0*/  ISETP.GT.U32.AND P0, PT, R23, 0x1, PT ;  /* 0x000000011700780c */ /* 0x000fda0003f04070 */
[----:B0-----:R-:W-:Y:S05]  /*2200*/  @P0 BRA `(.L_x_34) ;  /* 0x0000000000040947 */ /* 0x001fea0003800000 */
[----:B------:R-:W-:Y:S01]  /*2210*/  BPT.TRAP 0x1 ;  /* 0x000000040000795c */ /* 0x000fe20000300000 */
.L_x_34:
[----:B------:R-:W-:Y:S01]  /*2220*/  SHF.L.U32 R0, R103, 0x1f, RZ ;  /* 0x0000001f67007819 */ /* 0x000fe200000006ff */
[----:B------:R-:W-:Y:S01]  /*2230*/  UIADD3 UR38, UR38, UR45, URZ ;  /* 0x0000002d26267290 */ /* 0x000fe2000fffe03f */
[----:B------:R-:W-:Y:S01]  /*2240*/  IMAD.SHL.U32 R3, R22, 0x40, RZ ;  /* 0x0000004016037824 */ /* 0x000fe200078e00ff */
[----:B------:R-:W-:Y:S01]  /*2250*/  UISETP.GE.U32.AND UP1, UPT, UR45, 0x9, UPT ;  /* 0x000000092d00788c */ /* 0x000fe2000bf26070 */
[----:B------:R-:W0:Y:S01]  /*2260*/  SYNCS.PHASECHK.TRANS64.TRYWAIT P0, [UR43+0x8], R0 ;  /* 0x00000800ff0075a7 */ /* 0x000e22000800016b */
[----:B------:R-:W-:-:S04]  /*2270*/  UISETP.GT.U32.AND UP0, UPT, UR38, 0x8, UPT ;  /* 0x000000082600788c */ /* 0x000fc8000bf04070 */
[----:B------:R-:W-:-:S04]  /*2280*/  UISETP.LT.U32.AND UP0, UPT, UR45, 0x9, UP0 ;  /* 0x000000092d00788c */ /* 0x000fc80008701070 */
[----:B------:R-:W-:Y:S02]  /*2290*/  USEL UR6, URZ, 0x1, !UP0 ;  /* 0x000000013f067887 */ /* 0x000fe4000c000000 */
[----:B------:R-:W-:Y:S02]  /*22a0*/  @UP1 UIMAD.WIDE.U32 UR4, UR38, 0x38e38e39, URZ ;  /* 0x38e38e39260418a5 */ /* 0x000fe4000f8e003f */
[----:B------:R-:W-:Y:S02]  /*22b0*/  ULOP3.LUT UR39, UR39, UR6, URZ, 0x3c, !UPT ;  /* 0x0000000627277292 */ /* 0x000fe4000f8e3c3f */
[----:B------:R-:W-:-:S04]  /*22c0*/  @UP1 USHF.R.U32.HI UR4, URZ, 0x1, UR5 ;  /* 0x000000013f041899 */ /* 0x000fc80008011605 */
[----:B------:R-:W-:Y:S01]  /*22d0*/  @UP1 ULOP3.LUT UR39, UR39, 0x1, UR4, 0x78, !UPT ;  /* 0x0000000127271892 */ /* 0x000fe2000f8e7804 */
[----:B0-----:R-:W-:Y:S11]  /*22e0*/  @!P0 BRA `(.L_x_36) ;  /* 0x0000004c007c8947 */ /* 0x001ff60003800000 */
.L_x_199:
[----:B------:R-:W-:Y:S01]  /*22f0*/  ULDC UR4, c[0x0][0x284] ;  /* 0x0000a10000047ab9 */ /* 0x000fe20000000800 */
[----:B------:R-:W-:Y:S01]  /*2300*/  IMAD.SHL.U32 R13, R19, 0x80, RZ ;  /* 0x00000080130d7824 */ /* 0x000fe200078e00ff */
[----:B------:R-:W-:Y:S01]  /*2310*/  ISETP.GE.AND P0, PT, R3, UR4, PT ;  /* 0x0000000403007c0c */ /* 0x000fe2000bf06270 */
[----:B------:R-:W-:-:S03]  /*2320*/  ULDC UR4, c[0x0][0x288] ;  /* 0x0000a20000047ab9 */ /* 0x000fc60000000800 */
[----:B------:R-:W-:-:S13]  /*2330*/  ISETP.GE.OR P0, PT, R13, UR4, P0 ;  /* 0x000000040d007c0c */ /* 0x000fda0008706670 */
[----:B------:R-:W-:Y:S05]  /*2340*/  @P0 BRA `(.L_x_37) ;  /* 0x0000003000c80947 */ /* 0x000fea0003800000 */
[----:B------:R-:W1:Y:S01]  /*2350*/  LDC.64 R8, c[0x0][0x5c8] ;  /* 0x00017200ff087b82 */ /* 0x000e620000000a00 */
[----:B------:R-:W-:Y:S01]  /*2360*/  SHF.R.S32.HI R11, RZ, 0x1f, R18 ;  /* 0x0000001fff0b7819 */ /* 0x000fe20000011412 */
[----:B------:R-:W-:Y:S01]  /*2370*/  ULDC.64 UR4, c[0x0][0x5d0] ;  /* 0x0001740000047ab9 */ /* 0x000fe20000000a00 */
[----:B------:R-:W-:Y:S01]  /*2380*/  SHF.R.S32.HI R10, RZ, 0x1f, R13 ;  /* 0x0000001fff0a7819 */ /* 0x000fe2000001140d */
[----:B0-----:R-:W-:Y:S01]  /*2390*/  IMAD.WIDE.U32 R4, R18, UR4, R94 ;  /* 0x0000000412047c25 */ /* 0x001fe2000f8e005e */
[----:B------:R-:W-:Y:S03]  /*23a0*/  BSSY B0, `(.L_x_37) ;  /* 0x000032c000007945 */ /* 0x000fe60003800000 */
[----:B------:R-:W-:Y:S01]  /*23b0*/  IMAD R7, R11, UR4, RZ ;  /* 0x000000040b077c24 */ /* 0x000fe2000f8e02ff */
[----:B------:R-:W-:Y:S01]  /*23c0*/  IADD3 R4, P0, R13, R4, RZ ;  /* 0x000000040d047210 */ /* 0x000fe20007f1e0ff */
[----:B------:R-:W-:-:S04]  /*23d0*/  IMAD.WIDE R14, R22, 0x40, R92 ;  /* 0x00000040160e7825 */ /* 0x000fc800078e025c */
[----:B------:R-:W-:Y:S01]  /*23e0*/  IMAD R7, R18, UR5, R7 ;  /* 0x0000000512077c24 */ /* 0x000fe2000f8e0207 */
[----:B------:R-:W-:Y:S01]  /*23f0*/  ULDC.64 UR4, c[0x0][0x5c0] ;  /* 0x0001700000047ab9 */ /* 0x000fe20000000a00 */
[----:B------:R-:W-:Y:S02]  /*2400*/  IMAD.IADD R20, R100, 0x1, -R3 ;  /* 0x0000000164147824 */ /* 0x000fe400078e0a03 */
[----:B------:R-:W-:Y:S01]  /*2410*/  IMAD.IADD R19, R96, 0x1, -R13 ;  /* 0x0000000160137824 */ /* 0x000fe200078e0a0d */
[----:B------:R-:W-:Y:S01]  /*2420*/  IADD3.X R5, R10, R5, R7, P0, !PT ;  /* 0x000000050a057210 */ /* 0x000fe200007fe407 */
[-C--:B-1----:R-:W-:Y:S02]  /*2430*/  IMAD R0, R15, R8.reuse, RZ ;  /* 0x000000080f007224 */ /* 0x082fe400078e02ff */
[----:B------:R-:W-:-:S04]  /*2440*/  IMAD.WIDE.U32 R4, R14, R8, R4 ;  /* 0x000000080e047225 */ /* 0x000fc800078e0004 */
[----:B------:R-:W-:Y:S01]  /*2450*/  IMAD R7, R14, R9, R0 ;  /* 0x000000090e077224 */ /* 0x000fe200078e0200 */
[----:B------:R-:W-:-:S04]  /*2460*/  IADD3 R4, P0, R4, UR4, RZ ;  /* 0x0000000404047c10 */ /* 0x000fc8000ff1e0ff */
[----:B------:R-:W-:Y:S02]  /*2470*/  IADD3.X R5, R5, UR5, R7, P0, !PT ;  /* 0x0000000505057c10 */ /* 0x000fe400087fe407 */
[----:B-----5:R-:W-:Y:S02]  /*2480*/  ISETP.NE.AND P0, PT, R90, RZ, PT ;  /* 0x000000ff5a00720c */ /* 0x020fe40003f05270 */
[----:B------:R-:W-:-:S04]  /*2490*/  LEA R6, P1, R8, R4, 0x3 ;  /* 0x0000000408067211 */ /* 0x000fc800078218ff */
[----:B------:R-:W-:-:S07]  /*24a0*/  LEA.HI.X R7, R8, R5, R9, 0x3, P1 ;  /* 0x0000000508077211 */ /* 0x000fce00008f1c09 */
[----:B------:R-:W-:Y:S05]  /*24b0*/  @!P0 BRA `(.L_x_38) ;  /* 0x0000002400608947 */ /* 0x000fea0003800000 */
[----:B------:R-:W0:Y:S01]  /*24c0*/  LDC.64 R104, c[0x0][0x5b0] ;  /* 0x00016c00ff687b82 */ /* 0x000e220000000a00 */
[----:B------:R-:W-:Y:S01]  /*24d0*/  ULDC.64 UR4, c[0x0][0x5b8] ;  /* 0x00016e0000047ab9 */ /* 0x000fe20000000a00 */
[----:B------:R-:W-:Y:S01]  /*24e0*/  ISETP.GE.AND P1, PT, R20, 0x1, PT ;  /* 0x000000011400780c */ /* 0x000fe20003f26270 */
[C---:B------:R-:W-:Y:S01]  /*24f0*/  IMAD.WIDE.U32 R8, R18.reuse, UR4, R94 ;  /* 0x0000000412087c25 */ /* 0x040fe2000f8e005e */
[----:B------:R-:W-:Y:S02]  /*2500*/  BSSY B1, `(.L_x_39) ;  /* 0x000000e000017945 */ /* 0x000fe40003800000 */
[----:B------:R-:W-:Y:S01]  /*2510*/  ISETP.LT.OR P2, PT, R19, 0x1, !P1 ;  /* 0x000000011300780c */ /* 0x000fe20004f41670 */
[----:B------:R-:W-:Y:S01]  /*2520*/  IMAD R3, R11, UR4, RZ ;  /* 0x000000040b037c24 */ /* 0x000fe2000f8e02ff */
[----:B------:R-:W1:Y:S01]  /*2530*/  LDC.64 R106, c[0x0][0x5a8] ;  /* 0x00016a00ff6a7b82 */ /* 0x000e620000000a00 */
[----:B------:R-:W-:Y:S02]  /*2540*/  IADD3 R12, P0, R13, R8, RZ ;  /* 0x000000080d0c7210 */ /* 0x000fe40007f1e0ff */
[----:B------:R-:W-:-:S05]  /*2550*/  IMAD R3, R18, UR5, R3 ;  /* 0x0000000512037c24 */ /* 0x000fca000f8e0203 */
[----:B------:R-:W-:Y:S01]  /*2560*/  IADD3.X R13, R10, R9, R3, P0, !PT ;  /* 0x000000090a0d7210 */ /* 0x000fe200007fe403 */
[-C--:B0-----:R-:W-:Y:S02]  /*2570*/  IMAD R0, R15, R104.reuse, RZ ;  /* 0x000000680f007224 */ /* 0x081fe400078e02ff */
[----:B------:R-:W-:-:S04]  /*2580*/  IMAD.WIDE.U32 R8, R14, R104, R12 ;  /* 0x000000680e087225 */ /* 0x000fc800078e000c */
[----:B------:R-:W-:Y:S01]  /*2590*/  IMAD R21, R14, R105, R0 ;  /* 0x000000690e157224 */ /* 0x000fe200078e0200 */
[----:B-1----:R-:W-:-:S04]  /*25a0*/  IADD3 R8, P0, R8, R106, RZ ;  /* 0x0000006a08087210 */ /* 0x002fc80007f1e0ff */
[----:B------:R-:W-:Y:S01]  /*25b0*/  IADD3.X R9, R107, R9, R21, P0, !PT ;  /* 0x000000096b097210 */ /* 0x000fe200007fe415 */
[----:B------:R-:W-:Y:S08]  /*25c0*/  @P2 BRA `(.L_x_40) ;  /* 0x0000000000042947 */ /* 0x000ff00003800000 */
[----:B------:R0:W5:Y:S02]  /*25d0*/  LDG.E.U8 R101, desc[UR36][R8.64] ;  /* 0x0000002408657981 */ /* 0x000164000c1e1100 */
.L_x_40:
[----:B------:R-:W-:Y:S05]  /*25e0*/  BSYNC B1 ;  /* 0x0000000000017941 */ /* 0x000fea0003800000 */
.L_x_39:
[----:B-----5:R-:W-:Y:S01]  /*25f0*/  LOP3.LUT R0, R101, 0xffff, RZ, 0xc0, !PT ;  /* 0x0000ffff65007812 */ /* 0x020fe200078ec0ff */
[C---:B------:R-:W-:Y:S01]  /*2600*/  IMAD.SHL.U32 R10, R104.reuse, 0x8, RZ ;  /* 0x00000008680a7824 */ /* 0x040fe200078e00ff */
[----:B------:R-:W-:Y:S01]  /*2610*/  SHF.L.U64.HI R11, R104, 0x3, R105 ;  /* 0x00000003680b7819 */ /* 0x000fe20000010269 */
[----:B------:R-:W-:Y:S01]  /*2620*/  BSSY B1, `(.L_x_41) ;  /* 0x000000e000017945 */ /* 0x000fe20003800000 */
[----:B------:R-:W-:Y:S02]  /*2630*/  PRMT R3, R0, 0x8880, RZ ;  /* 0x0000888000037816 */ /* 0x000fe400000000ff */
[----:B------:R-:W-:Y:S01]  /*2640*/  ISETP.GE.AND P0, PT, R20, 0x9, PT ;  /* 0x000000091400780c */ /* 0x000fe20003f06270 */
[----:B------:R-:W-:-:S04]  /*2650*/  IMAD.WIDE.U32 R10, R14, R104, R10 ;  /* 0x000000680e0a7225 */ /* 0x000fc800078e000a */
[----:B------:R-:W-:Y:S01]  /*2660*/  IMAD R0, R3, R90, RZ ;  /* 0x0000005a03007224 */ /* 0x000fe200078e02ff */
[----:B------:R-:W-:Y:S01]  /*2670*/  IADD3 R10, P3, P4, R12, R106, R10 ;  /* 0x0000006a0c0a7210 */ /* 0x000fe20007c7e00a */
[----:B------:R-:W-:Y:S02]  /*2680*/  IMAD.IADD R14, R21, 0x1, R11 ;  /* 0x00000001150e7824 */ /* 0x000fe400078e020b */
[----:B------:R-:W-:-:S05]  /*2690*/  @!P2 IMAD R3, R24, R89, R0 ;  /* 0x000000591803a224 */ /* 0x000fca00078e0200 */
[----:B------:R1:W-:Y:S01]  /*26a0*/  @!P2 STG.E.U8 desc[UR36][R4.64], R3 ;  /* 0x000000030400a986 */ /* 0x0003e2000c101124 */
[----:B------:R-:W-:-:S13]  /*26b0*/  ISETP.LT.OR P2, PT, R19, 0x2, !P1 ;  /* 0x000000021300780c */ /* 0x000fda0004f41670 */
[----:B-1----:R-:W-:Y:S05]  /*26c0*/  @P2 BRA `(.L_x_42) ;  /* 0x00000000000c2947 */ /* 0x002fea0003800000 */
[----:B------:R-:W2:Y:S02]  /*26d0*/  LDG.E.U8 R101, desc[UR36][R8.64+0x1] ;  /* 0x0000012408657981 */ /* 0x000ea4000c1e1100 */
[----:B--2---:R-:W-:-:S05]  /*26e0*/  PRMT R3, R101, 0x8880, RZ ;  /* 0x0000888065037816 */ /* 0x004fca00000000ff */
[----:B------:R-:W-:-:S07]  /*26f0*/  IMAD R0, R3, R90, RZ ;  /* 0x0000005a03007224 */ /* 0x000fce00078e02ff */
.L_x_42:
[----:B------:R-:W-:Y:S05]  /*2700*/  BSYNC B1 ;  /* 0x0000000000017941 */ /* 0x000fea0003800000 */
.L_x_41:
[----:B------:R-:W-:Y:S01]  /*2710*/  IADD3.X R11, R13, R107, R14, P3, P4 ;  /* 0x0000006b0d0b7210 */ /* 0x000fe20001fe840e */
[----:B------:R-:W-:Y:S01]  /*2720*/  @!P2 IMAD R25, R25, R89, R0 ;  /* 0x000000591919a224 */ /* 0x000fe200078e0200 */
[C---:B------:R-:W-:Y:S01]  /*2730*/  ISETP.LT.OR P3, PT, R19.reuse, 0x1, !P0 ;  /* 0x000000011300780c */ /* 0x040fe20004761670 */
[----:B------:R-:W-:Y:S01]  /*2740*/  BSSY B1, `(.L_x_43) ;  /* 0x0000008000017945 */ /* 0x000fe20003800000 */
[C---:B------:R-:W-:Y:S02]  /*2750*/  ISETP.LT.OR P4, PT, R19.reuse, 0x9, !P1 ;  /* 0x000000091300780c */ /* 0x040fe40004f81670 */
[----:B------:R1:W-:Y:S01]  /*2760*/  @!P2 STG.E.U8 desc[UR36][R4.64+0x1], R25 ;  /* 0x000001190400a986 */ /* 0x0003e2000c101124 */
[----:B------:R-:W-:-:S08]  /*2770*/  ISETP.LT.OR P2, PT, R19, 0x2, !P0 ;  /* 0x000000021300780c */ /* 0x000fd00004741670 */
[----:B------:R-:W-:Y:S05]  /*2780*/  @P3 BRA `(.L_x_44) ;  /* 0x00000000000c3947 */ /* 0x000fea0003800000 */
[----:B------:R-:W2:Y:S02]  /*2790*/  LDG.E.U8 R101, desc[UR36][R10.64] ;  /* 0x000000240a657981 */ /* 0x000ea4000c1e1100 */
[----:B--2---:R-:W-:-:S05]  /*27a0*/  PRMT R3, R101, 0x8880, RZ ;  /* 0x0000888065037816 */ /* 0x004fca00000000ff */
[----:B------:R-:W-:-:S07]  /*27b0*/  IMAD R0, R3, R90, RZ ;  /* 0x0000005a03007224 */ /* 0x000fce00078e02ff */
.L_x_44:
[----:B------:R-:W-:Y:S05]  /*27c0*/  BSYNC B1 ;  /* 0x0000000000017941 */ /* 0x000fea0003800000 */
.L_x_43:
[----:B------:R-:W-:Y:S01]  /*27d0*/  @!P3 IMAD R3, R26, R89, R0 ;  /* 0x000000591a03b224 */ /* 0x000fe200078e0200 */
[----:B------:R-:W-:Y:S04]  /*27e0*/  BSSY B1, `(.L_x_45) ;  /* 0x0000006000017945 */ /* 0x000fe80003800000 */
[----:B------:R2:W-:Y:S01]  /*27f0*/  @!P3 STG.E.U8 desc[UR36][R6.64], R3 ;  /* 0x000000030600b986 */ /* 0x0005e2000c101124 */
[----:B------:R-:W-:Y:S05]  /*2800*/  @P2 BRA `(.L_x_46) ;  /* 0x00000000000c2947 */ /* 0x000fea0003800000 */
[----:B------:R-:W2:Y:S02]  /*2810*/  LDG.E.U8 R101, desc[UR36][R10.64+0x1] ;  /* 0x000001240a657981 */ /* 0x000ea4000c1e1100 */
[----:B--2---:R-:W-:-:S05]  /*2820*/  PRMT R3, R101, 0x8880, RZ ;  /* 0x0000888065037816 */ /* 0x004fca00000000ff */
[----:B------:R-:W-:-:S07]  /*2830*/  IMAD R0, R3, R90, RZ ;  /* 0x0000005a03007224 */ /* 0x000fce00078e02ff */
.L_x_46:
[----:B------:R-:W-:Y:S05]  /*2840*/  BSYNC B1 ;  /* 0x0000000000017941 */ /* 0x000fea0003800000 */
.L_x_45:
[----:B------:R-:W-:Y:S01]  /*2850*/  @!P2 IMAD R27, R27, R89, R0 ;  /* 0x000000591b1ba224 */ /* 0x000fe200078e0200 */
[----:B------:R-:W-:Y:S04]  /*2860*/  BSSY B1, `(.L_x_47) ;  /* 0x0000006000017945 */ /* 0x000fe80003800000 */
[----:B------:R3:W-:Y:S01]  /*2870*/  @!P2 STG.E.U8 desc[UR36][R6.64+0x1], R27 ;  /* 0x0000011b0600a986 */ /* 0x0007e2000c101124 */
[----:B------:R-:W-:Y:S05]  /*2880*/  @P4 BRA `(.L_x_48) ;  /* 0x00000000000c4947 */ /* 0x000fea0003800000 */
[----:B------:R-:W2:Y:S02]  /*2890*/  LDG.E.U8 R101, desc[UR36][R8.64+0x8] ;  /* 0x0000082408657981 */ /* 0x000ea4000c1e1100 */
[----:B--2---:R-:W-:-:S05]  /*28a0*/  PRMT R3, R101, 0x8880, RZ ;  /* 0x0000888065037816 */ /* 0x004fca00000000ff */
[----:B------:R-:W-:-:S07]  /*28b0*/  IMAD R0, R3, R90, RZ ;  /* 0x0000005a03007224 */ /* 0x000fce00078e02ff */
.L_x_48:
[----:B------:R-:W-:Y:S05]  /*28c0*/  BSYNC B1 ;  /* 0x0000000000017941 */ /* 0x000fea0003800000 */
.L_x_47:
[C---:B------:R-:W-:Y:S01]  /*28d0*/  ISETP.LT.OR P2, PT, R19.reuse, 0xa, !P1 ;  /* 0x0000000a1300780c */ /* 0x040fe20004f41670 */
[----:B--2---:R-:W-:Y:S01]  /*28e0*/  @!P4 IMAD R3, R28, R89, R0 ;  /* 0x000000591c03c224 */ /* 0x004fe200078e0200 */
[----:B------:R-:W-:Y:S01]  /*28f0*/  BSSY B1, `(.L_x_49) ;  /* 0x0000008000017945 */ /* 0x000fe20003800000 */
[----:B------:R-:W-:-:S03]  /*2900*/  ISETP.LT.OR P3, PT, R19, 0x9, !P0 ;  /* 0x000000091300780c */ /* 0x000fc60004761670 */
[----:B------:R2:W-:Y:S01]  /*2910*/  @!P4 STG.E.U8 desc[UR36][R4.64+0x8], R3 ;  /* 0x000008030400c986 */ /* 0x0005e2000c101124 */
[----:B------:R-:W-:-:S06]  /*2920*/  ISETP.LT.OR P4, PT, R19, 0xa, !P0 ;  /* 0x0000000a1300780c */ /* 0x000fcc0004781670 */
[----:B------:R-:W-:Y:S07]  /*2930*/  @P2 BRA `(.L_x_50) ;  /* 0x00000000000c2947 */ /* 0x000fee0003800000 */
[----:B------:R-:W2:Y:S02]  /*2940*/  LDG.E.U8 R101, desc[UR36][R8.64+0x9] ;  /* 0x0000092408657981 */ /* 0x000ea4000c1e1100 */
[----:B--2---:R-:W-:-:S05]  /*2950*/  PRMT R3, R101, 0x8880, RZ ;  /* 0x0000888065037816 */ /* 0x004fca00000000ff */
[----:B------:R-:W-:-:S07]  /*2960*/  IMAD R0, R3, R90, RZ ;  /* 0x0000005a03007224 */ /* 0x000fce00078e02ff */
.L_x_50:
[----:B------:R-:W-:Y:S05]  /*2970*/  BSYNC B1 ;  /* 0x0000000000017941 */ /* 0x000fea0003800000 */
.L_x_49:
[----:B------:R-:W-:Y:S01]  /*2980*/  @!P2 IMAD R29, R29, R89, R0 ;  /* 0x000000591d1da224 */ /* 0x000fe200078e0200 */
[----:B------:R-:W-:Y:S04]  /*2990*/  BSSY B1, `(.L_x_51) ;  /* 0x0000006000017945 */ /* 0x000fe80003800000 */
[----:B------:R4:W-:Y:S01]  /*29a0*/  @!P2 STG.E.U8 desc[UR36][R4.64+0x9], R29 ;  /* 0x0000091d0400a986 */ /* 0x0009e2000c101124 */
[----:B------:R-:W-:Y:S05]  /*29b0*/  @P3 BRA `(.L_x_52) ;  /* 0x00000000000c3947 */ /* 0x000fea0003800000 */
[----:B------:R-:W2:Y:S02]  /*29c0*/  LDG.E.U8 R101, desc[UR36][R10.64+0x8] ;  /* 0x000008240a657981 */ /* 0x000ea4000c1e1100 */
[----:B--2---:R-:W-:-:S05]  /*29d0*/  PRMT R3, R101, 0x8880, RZ ;  /* 0x0000888065037816 */ /* 0x004fca00000000ff */
[----:B------:R-:W-:-:S07]  /*29e0*/  IMAD R0, R3, R90, RZ ;  /* 0x0000005a03007224 */ /* 0x000fce00078e02ff */
.L_x_52:
[----:B------:R-:W-:Y:S05]  /*29f0*/  BSYNC B1 ;  /* 0x0000000000017941 */ /* 0x000fea0003800000 */
.L_x_51:
[----:B--2---:R-:W-:Y:S01]  /*2a00*/  @!P3 IMAD R3, R30, R89, R0 ;  /* 0x000000591e03b224 */ /* 0x004fe200078e0200 */
[----:B------:R-:W-:Y:S04]  /*2a10*/  BSSY B1, `(.L_x_53) ;  /* 0x0000006000017945 */ /* 0x000fe80003800000 */
[----:B------:R2:W-:Y:S01]  /*2a20*/  @!P3 STG.E.U8 desc[UR36][R6.64+0x8], R3 ;  /* 0x000008030600b986 */ /* 0x0005e2000c101124 */
[----:B------:R-:W-:Y:S05]  /*2a30*/  @P4 BRA `(.L_x_54) ;  /* 0x00000000000c4947 */ /* 0x000fea0003800000 */
[----:B------:R-:W2:Y:S02]  /*2a40*/  LDG.E.U8 R101, desc[UR36][R10.64+0x9] ;  /* 0x000009240a657981 */ /* 0x000ea4000c1e1100 */
[----:B--2---:R-:W-:-:S05]  /*2a50*/  PRMT R3, R101, 0x8880, RZ ;  /* 0x0000888065037816 */ /* 0x004fca00000000ff */
[----:B------:R-:W-:-:S07]  /*2a60*/  IMAD R0, R3, R90, RZ ;  /* 0x0000005a03007224 */ /* 0x000fce00078e02ff */
.L_x_54:
[----:B------:R-:W-:Y:S05]  /*2a70*/  BSYNC B1 ;  /* 0x0000000000017941 */ /* 0x000fea0003800000 */
.L_x_53:
[----:B------:R-:W-:Y:S01]  /*2a80*/  ISETP.LT.OR P2, PT, R19, 0x11, !P1 ;  /* 0x000000111300780c */ /* 0x000fe20004f41670 */
[----:B------:R-:W-:Y:S01]  /*2a90*/  @!P4 IMAD R31, R31, R89, R0 ;  /* 0x000000591f1fc224 */ /* 0x000fe200078e0200 */
        /* <DEDUP_REMOVED lines=8> */
.L_x_56:
[----:B------:R-:W-:Y:S05]  /*2b20*/  BSYNC B1 ;  /* 0x0000000000017941 */ /* 0x000fea0003800000 */
.L_x_55:
[----:B--2---:R-:W-:Y:S01]  /*2b30*/  @!P2 IMAD R3, R32, R89, R0 ;  /* 0x000000592003a224 */ /* 0x004fe200078e0200 */
[----:B------:R-:W-:Y:S04]  /*2b40*/  BSSY B1, `(.L_x_57) ;  /* 0x0000006000017945 */ /* 0x000fe80003800000 */
[----:B------:R2:W-:Y:S01]  /*2b50*/  @!P2 STG.E.U8 desc[UR36][R4.64+0x10], R3 ;  /* 0x000010030400a986 */ /* 0x0005e2000c101124 */
[----:B------:R-:W-:Y:S05]  /*2b60*/  @P3 BRA `(.L_x_58) ;  /* 0x00000000000c3947 */ /* 0x000fea0003800000 */
[----:B------:R-:W2:Y:S02]  /*2b70*/  LDG.E.U8 R101, desc[UR36][R8.64+0x11] ;  /* 0x0000112408657981 */ /* 0x000ea4000c1e1100 */
[----:B--2---:R-:W-:-:S05]  /*2b80*/  PRMT R3, R101, 0x8880, RZ ;  /* 0x0000888065037816 */ /* 0x004fca00000000ff */
[----:B------:R-:W-:-:S07]  /*2b90*/  IMAD R0, R3, R90, RZ ;  /* 0x0000005a03007224 */ /* 0x000fce00078e02ff */
.L_x_58:
[----:B------:R-:W-:Y:S05]  /*2ba0*/  BSYNC B1 ;  /* 0x0000000000017941 */ /* 0x000fea0003800000 */
.L_x_57:
[----:B------:R-:W-:Y:S01]  /*2bb0*/  @!P3 IMAD R33, R33, R89, R0 ;  /* 0x000000592121b224 */ /* 0x000fe200078e0200 */
[----:B------:R-:W-:Y:S04]  /*2bc0*/  BSSY B1, `(.L_x_59) ;  /* 0x0000006000017945 */ /* 0x000fe80003800000 */
[----:B------:R0:W-:Y:S01]  /*2bd0*/  @!P3 STG.E.U8 desc[UR36][R4.64+0x11], R33 ;  /* 0x000011210400b986 */ /* 0x0001e2000c101124 */
[----:B------:R-:W-:Y:S05]  /*2be0*/  @P4 BRA `(.L_x_60) ;  /* 0x00000000000c4947 */ /* 0x000fea0003800000 */
[----:B------:R-:W2:Y:S02]  /*2bf0*/  LDG.E.U8 R101, desc[UR36][R10.64+0x10] ;  /* 0x000010240a657981 */ /* 0x000ea4000c1e1100 */
[----:B--2---:R-:W-:-:S05]  /*2c00*/  PRMT R3, R101, 0x8880, RZ ;  /* 0x0000888065037816 */ /* 0x004fca00000000ff */
[----:B------:R-:W-:-:S07]  /*2c10*/  IMAD R0, R3, R90, RZ ;  /* 0x0000005a03007224 */ /* 0x000fce00078e02ff */
.L_x_60:
[----:B------:R-:W-:Y:S05]  /*2c20*/  BSYNC B1 ;  /* 0x0000000000017941 */ /* 0x000fea0003800000 */
.L_x_59:
        /* <DEDUP_REMOVED lines=10> */
.L_x_62:
[----:B------:R-:W-:Y:S05]  /*2cd0*/  BSYNC B1 ;  /* 0x0000000000017941 */ /* 0x000fea0003800000 */
.L_x_61:
[----:B------:R-:W-:Y:S01]  /*2ce0*/  @!P2 IMAD R35, R35, R89, R0 ;  /* 0x000000592323a224 */ /* 0x000fe200078e0200 */
[----:B------:R-:W-:Y:S04]  /*2cf0*/  BSSY B1, `(.L_x_63) ;  /* 0x0000006000017945 */ /* 0x000fe80003800000 */
[----:B------:R0:W-:Y:S01]  /*2d00*/  @!P2 STG.E.U8 desc[UR36][R6.64+0x11], R35 ;  /* 0x000011230600a986 */ /* 0x0001e2000c101124 */
[----:B------:R-:W-:Y:S05]  /*2d10*/  @P3 BRA `(.L_x_64) ;  /* 0x00000000000c3947 */ /* 0x000fea0003800000 */
[----:B------:R-:W2:Y:S02]  /*2d20*/  LDG.E.U8 R101, desc[UR36][R8.64+0x18] ;  /* 0x0000182408657981 */ /* 0x000ea4000c1e1100 */
[----:B--2---:R-:W-:-:S05]  /*2d30*/  PRMT R3, R101, 0x8880, RZ ;  /* 0x0000888065037816 */ /* 0x004fca00000000ff */
[----:B------:R-:W-:-:S07]  /*2d40*/  IMAD R0, R3, R90, RZ ;  /* 0x0000005a03007224 */ /* 0x000fce00078e02ff */
.L_x_64:
[----:B------:R-:W-:Y:S05]  /*2d50*/  BSYNC B1 ;  /* 0x0000000000017941 */ /* 0x000fea0003800000 */
.L_x_63:
[----:B--2---:R-:W-:Y:S01]  /*2d60*/  @!P3 IMAD R3, R36, R89, R0 ;  /* 0x000000592403b224 */ /* 0x004fe200078e0200 */
[----:B------:R-:W-:Y:S04]  /*2d70*/  BSSY B1, `(.L_x_65) ;  /* 0x0000006000017945 */ /* 0x000fe80003800000 */
[----:B------:R2:W-:Y:S01]  /*2d80*/  @!P3 STG.E.U8 desc[UR36][R4.64+0x18], R3 ;  /* 0x000018030400b986 */ /* 0x0005e2000c101124 */
[----:B------:R-:W-:Y:S05]  /*2d90*/  @P4 BRA `(.L_x_66) ;  /* 0x00000000000c4947 */ /* 0x000fea0003800000 */
[----:B------:R-:W2:Y:S02]  /*2da0*/  LDG.E.U8 R101, desc[UR36][R8.64+0x19] ;  /* 0x0000192408657981 */ /* 0x000ea4000c1e1100 */
[----:B--2---:R-:W-:-:S05]  /*2db0*/  PRMT R3, R101, 0x8880, RZ ;  /* 0x0000888065037816 */ /* 0x004fca00000000ff */
[----:B------:R-:W-:-:S07]  /*2dc0*/  IMAD R0, R3, R90, RZ ;  /* 0x0000005a03007224 */ /* 0x000fce00078e02ff */
.L_x_66:
[----:B------:R-:W-:Y:S05]  /*2dd0*/  BSYNC B1 ;  /* 0x0000000000017941 */ /* 0x000fea0003800000 */
.L_x_65:
        /* <DEDUP_REMOVED lines=10> */
.L_x_68:
[----:B------:R-:W-:Y:S05]  /*2e80*/  BSYNC B1 ;  /* 0x0000000000017941 */ /* 0x000fea0003800000 */
.L_x_67:
[----:B--2---:R-:W-:Y:S01]  /*2e90*/  @!P2 IMAD R3, R38, R89, R0 ;  /* 0x000000592603a224 */ /* 0x004fe200078e0200 */
[----:B------:R-:W-:Y:S04]  /*2ea0*/  BSSY B1, `(.L_x_69) ;  /* 0x0000006000017945 */ /* 0x000fe80003800000 */
[----:B------:R2:W-:Y:S01]  /*2eb0*/  @!P2 STG.E.U8 desc[UR36][R6.64+0x18], R3 ;  /* 0x000018030600a986 */ /* 0x0005e2000c101124 */
[----:B------:R-:W-:Y:S05]  /*2ec0*/  @P3 BRA `(.L_x_70) ;  /* 0x00000000000c3947 */ /* 0x000fea0003800000 */
[----:B------:R-:W2:Y:S02]  /*2ed0*/  LDG.E.U8 R101, desc[UR36][R10.64+0x19] ;  /* 0x000019240a657981 */ /* 0x000ea4000c1e1100 */
[----:B--2---:R-:W-:-:S05]  /*2ee0*/  PRMT R3, R101, 0x8880, RZ ;  /* 0x0000888065037816 */ /* 0x004fca00000000ff */
[----:B------:R-:W-:-:S07]  /*2ef0*/  IMAD R0, R3, R90, RZ ;  /* 0x0000005a03007224 */ /* 0x000fce00078e02ff */
.L_x_70:
[----:B------:R-:W-:Y:S05]  /*2f00*/  BSYNC B1 ;  /* 0x0000000000017941 */ /* 0x000fea0003800000 */
.L_x_69:
[----:B------:R-:W-:Y:S01]  /*2f10*/  @!P3 IMAD R39, R39, R89, R0 ;  /* 0x000000592727b224 */ /* 0x000fe200078e0200 */
[----:B------:R-:W-:Y:S04]  /*2f20*/  BSSY B1, `(.L_x_71) ;  /* 0x0000006000017945 */ /* 0x000fe80003800000 */
[----:B------:R0:W-:Y:S01]  /*2f30*/  @!P3 STG.E.U8 desc[UR36][R6.64+0x19], R39 ;  /* 0x000019270600b986 */ /* 0x0001e2000c101124 */
[----:B------:R-:W-:Y:S05]  /*2f40*/  @P4 BRA `(.L_x_72) ;  /* 0x00000000000c4947 */ /* 0x000fea0003800000 */
[----:B------:R-:W2:Y:S02]  /*2f50*/  LDG.E.U8 R101, desc[UR36][R8.64+0x20] ;  /* 0x0000202408657981 */ /* 0x000ea4000c1e1100 */
[----:B--2---:R-:W-:-:S05]  /*2f60*/  PRMT R3, R101, 0x8880, RZ ;  /* 0x0000888065037816 */ /* 0x004fca00000000ff */
[----:B------:R-:W-:-:S07]  /*2f70*/  IMAD R0, R3, R90, RZ ;  /* 0x0000005a03007224 */ /* 0x000fce00078e02ff */
.L_x_72:
[----:B------:R-:W-:Y:S05]  /*2f80*/  BSYNC B1 ;  /* 0x0000000000017941 */ /* 0x000fea0003800000 */
.L_x_71:
        /* <DEDUP_REMOVED lines=10> */
.L_x_74:
[----:B------:R-:W-:Y:S05]  /*3030*/  BSYNC B1 ;  /* 0x0000000000017941 */ /* 0x000fea0003800000 */
.L_x_73:
[----:B------:R-:W-:Y:S01]  /*3040*/  @!P2 IMAD R41, R41, R89, R0 ;  /* 0x000000592929a224 */ /* 0x000fe200078e0200 */
[----:B------:R-:W-:Y:S04]  /*3050*/  BSSY B1, `(.L_x_75) ;  /* 0x0000006000017945 */ /* 0x000fe80003800000 */
[----:B------:R0:W-:Y:S01]  /*3060*/  @!P2 STG.E.U8 desc[UR36][R4.64+0x21], R41 ;  /* 0x000021290400a986 */ /* 0x0001e2000c101124 */
[----:B------:R-:W-:Y:S05]  /*3070*/  @P3 BRA `(.L_x_76) ;  /* 0x00000000000c3947 */ /* 0x000fea0003800000 */
[----:B------:R-:W2:Y:S02]  /*3080*/  LDG.E.U8 R101, desc[UR36][R10.64+0x20] ;  /* 0x000020240a657981 */ /* 0x000ea4000c1e1100 */
[----:B--2---:R-:W-:-:S05]  /*3090*/  PRMT R3, R101, 0x8880, RZ ;  /* 0x0000888065037816 */ /* 0x004fca00000000ff */
[----:B------:R-:W-:-:S07]  /*30a0*/  IMAD R0, R3, R90, RZ ;  /* 0x0000005a03007224 */ /* 0x000fce00078e02ff */
.L_x_76:
[----:B------:R-:W-:Y:S05]  /*30b0*/  BSYNC B1 ;  /* 0x0000000000017941 */ /* 0x000fea0003800000 */
.L_x_75:
[----:B--2---:R-:W-:Y:S01]  /*30c0*/  @!P3 IMAD R3, R42, R89, R0 ;  /* 0x000000592a03b224 */ /* 0x004fe200078e0200 */
[----:B------:R-:W-:Y:S04]  /*30d0*/  BSSY B1, `(.L_x_77) ;  /* 0x0000006000017945 */ /* 0x000fe80003800000 */
[----:B------:R2:W-:Y:S01]  /*30e0*/  @!P3 STG.E.U8 desc[UR36][R6.64+0x20], R3 ;  /* 0x000020030600b986 */ /* 0x0005e2000c101124 */
[----:B------:R-:W-:Y:S05]  /*30f0*/  @P4 BRA `(.L_x_78) ;  /* 0x00000000000c4947 */ /* 0x000fea0003800000 */
[----:B------:R-:W2:Y:S02]  /*3100*/  LDG.E.U8 R101, desc[UR36][R10.64+0x21] ;  /* 0x000021240a657981 */ /* 0x000ea4000c1e1100 */
[----:B--2---:R-:W-:-:S05]  /*3110*/  PRMT R3, R101, 0x8880, RZ ;  /* 0x0000888065037816 */ /* 0x004fca00000000ff */
[----:B------:R-:W-:-:S07]  /*3120*/  IMAD R0, R3, R90, RZ ;  /* 0x0000005a03007224 */ /* 0x000fce00078e02ff */
.L_x_78:
[----:B------:R-:W-:Y:S05]  /*3130*/  BSYNC B1 ;  /* 0x0000000000017941 */ /* 0x000fea0003800000 */
.L_x_77:
        /* <DEDUP_REMOVED lines=10> */
.L_x_80:
[----:B------:R-:W-:Y:S05]  /*31e0*/  BSYNC B1 ;  /* 0x0000000000017941 */ /* 0x000fea0003800000 */
.L_x_79:
[----:B--2---:R-:W-:Y:S01]  /*31f0*/  @!P2 IMAD R3, R44, R89, R0 ;  /* 0x000000592c03a224 */ /* 0x004fe200078e0200 */
[----:B------:R-:W-:Y:S04]  /*3200*/  BSSY B1, `(.L_x_81) ;  /* 0x0000006000017945 */ /* 0x000fe80003800000 */
[----:B------:R2:W-:Y:S01]  /*3210*/  @!P2 STG.E.U8 desc[UR36][R4.64+0x28], R3 ;  /* 0x000028030400a986 */ /* 0x0005e2000c101124 */
[----:B------:R-:W-:Y:S05]  /*3220*/  @P3 BRA `(.L_x_82) ;  /* 0x00000000000c3947 */ /* 0x000fea0003800000 */
[----:B------:R-:W2:Y:S02]  /*3230*/  LDG.E.U8 R101, desc[UR36][R8.64+0x29] ;  /* 0x0000292408657981 */ /* 0x000ea4000c1e1100 */
[----:B--2---:R-:W-:-:S05]  /*3240*/  PRMT R3, R101, 0x8880, RZ ;  /* 0x0000888065037816 */ /* 0x004fca00000000ff */
[----:B------:R-:W-:-:S07]  /*3250*/  IMAD R0, R3, R90, RZ ;  /* 0x0000005a03007224 */ /* 0x000fce00078e02ff */
.L_x_82:
[----:B------:R-:W-:Y:S05]  /*3260*/  BSYNC B1 ;  /* 0x0000000000017941 */ /* 0x000fea0003800000 */
.L_x_81:
[----:B------:R-:W-:Y:S01]  /*3270*/  @!P3 IMAD R45, R45, R89, R0 ;  /* 0x000000592d2db224 */ /* 0x000fe200078e0200 */
[----:B------:R-:W-:Y:S04]  /*3280*/  BSSY B1, `(.L_x_83) ;  /* 0x0000006000017945 */ /* 0x000fe80003800000 */
[----:B------:R0:W-:Y:S01]  /*3290*/  @!P3 STG.E.U8 desc[UR36][R4.64+0x29], R45 ;  /* 0x0000292d0400b986 */ /* 0x0001e2000c101124 */
[----:B------:R-:W-:Y:S05]  /*32a0*/  @P4 BRA `(.L_x_84) ;  /* 0x00000000000c4947 */ /* 0x000fea0003800000 */
[----:B------:R-:W2:Y:S02]  /*32b0*/  LDG.E.U8 R101, desc[UR36][R10.64+0x28] ;  /* 0x000028240a657981 */ /* 0x000ea4000c1e1100 */
[----:B--2---:R-:W-:-:S05]  /*32c0*/  PRMT R3, R101, 0x8880, RZ ;  /* 0x0000888065037816 */ /* 0x004fca00000000ff */
[----:B------:R-:W-:-:S07]  /*32d0*/  IMAD R0, R3, R90, RZ ;  /* 0x0000005a03007224 */ /* 0x000fce00078e02ff */
.L_x_84:
[----:B------:R-:W-:Y:S05]  /*32e0*/  BSYNC B1 ;  /* 0x0000000000017941 */ /* 0x000fea0003800000 */
.L_x_83:
        /* <DEDUP_REMOVED lines=10> */
.L_x_86:
[----:B------:R-:W-:Y:S05]  /*3390*/  BSYNC B1 ;  /* 0x0000000000017941 */ /* 0x000fea0003800000 */
.L_x_85:
[----:B------:R-:W-:Y:S01]  /*33a0*/  @!P2 IMAD R47, R47, R89, R0 ;  /* 0x000000592f2fa224 */ /* 0x000fe200078e0200 */
[----:B------:R-:W-:Y:S04]  /*33b0*/  BSSY B1, `(.L_x_87) ;  /* 0x0000006000017945 */ /* 0x000fe80003800000 */
[----:B------:R0:W-:Y:S01]  /*33c0*/  @!P2 STG.E.U8 desc[UR36][R6.64+0x29], R47 ;  /* 0x0000292f0600a986 */ /* 0x0001e2000c101124 */
[----:B------:R-:W-:Y:S05]  /*33d0*/  @P3 BRA `(.L_x_88) ;  /* 0x00000000000c3947 */ /* 0x000fea0003800000 */
[----:B------:R-:W2:Y:S02]  /*33e0*/  LDG.E.U8 R101, desc[UR36][R8.64+0x30] ;  /* 0x0000302408657981 */ /* 0x000ea4000c1e1100 */
[----:B--2---:R-:W-:-:S05]  /*33f0*/  PRMT R3, R101, 0x8880, RZ ;  /* 0x0000888065037816 */ /* 0x004fca00000000ff */
[----:B------:R-:W-:-:S07]  /*3400*/  IMAD R0, R3, R90, RZ ;  /* 0x0000005a03007224 */ /* 0x000fce00078e02ff */
.L_x_88:
[----:B------:R-:W-:Y:S05]  /*3410*/  BSYNC B1 ;  /* 0x0000000000017941 */ /* 0x000fea0003800000 */
.L_x_87:
[----:B--2---:R-:W-:Y:S01]  /*3420*/  @!P3 IMAD R3, R48, R89, R0 ;  /* 0x000000593003b224 */ /* 0x004fe200078e0200 */
[----:B------:R-:W-:Y:S04]  /*3430*/  BSSY B1, `(.L_x_89) ;  /* 0x0000006000017945 */ /* 0x000fe80003800000 */
[----:B------:R2:W-:Y:S01]  /*3440*/  @!P3 STG.E.U8 desc[UR36][R4.64+0x30], R3 ;  /* 0x000030030400b986 */ /* 0x0005e2000c101124 */
[----:B------:R-:W-:Y:S05]  /*3450*/  @P4 BRA `(.L_x_90) ;  /* 0x00000000000c4947 */ /* 0x000fea0003800000 */
[----:B------:R-:W2:Y:S02]  /*3460*/  LDG.E.U8 R101, desc[UR36][R8.64+0x31] ;  /* 0x0000312408657981 */ /* 0x000ea4000c1e1100 */
[----:B--2---:R-:W-:-:S05]  /*3470*/  PRMT R3, R101, 0x8880, RZ ;  /* 0x0000888065037816 */ /* 0x004fca00000000ff */
[----:B------:R-:W-:-:S07]  /*3480*/  IMAD R0, R3, R90, RZ ;  /* 0x0000005a03007224 */ /* 0x000fce00078e02ff */
.L_x_90:
[----:B------:R-:W-:Y:S05]  /*3490*/  BSYNC B1 ;  /* 0x0000000000017941 */ /* 0x000fea0003800000 */
.L_x_89:
        /* <DEDUP_REMOVED lines=10> */
.L_x_92:
[----:B------:R-:W-:Y:S05]  /*3540*/  BSYNC B1 ;  /* 0x0000000000017941 */ /* 0x000fea0003800000 */
.L_x_91:
[----:B--2---:R-:W-:Y:S01]  /*3550*/  @!P2 IMAD R3, R50, R89, R0 ;  /* 0x000000593203a224 */ /* 0x004fe200078e0200 */
[----:B------:R-:W-:Y:S04]  /*3560*/  BSSY B1, `(.L_x_93) ;  /* 0x0000006000017945 */ /* 0x000fe80003800000 */
[----:B------:R2:W-:Y:S01]  /*3570*/  @!P2 STG.E.U8 desc[UR36][R6.64+0x30], R3 ;  /* 0x000030030600a986 */ /* 0x0005e2000c101124 */
[----:B------:R-:W-:Y:S05]  /*3580*/  @P3 BRA `(.L_x_94) ;  /* 0x00000000000c3947 */ /* 0x000fea0003800000 */
[----:B------:R-:W2:Y:S02]  /*3590*/  LDG.E.U8 R101, desc[UR36][R10.64+0x31] ;  /* 0x000031240a657981 */ /* 0x000ea4000c1e1100 */
[----:B--2---:R-:W-:-:S05]  /*35a0*/  PRMT R3, R101, 0x8880, RZ ;  /* 0x0000888065037816 */ /* 0x004fca00000000ff */
[----:B------:R-:W-:-:S07]  /*35b0*/  IMAD R0, R3, R90, RZ ;  /* 0x0000005a03007224 */ /* 0x000fce00078e02ff */
.L_x_94:
[----:B------:R-:W-:Y:S05]  /*35c0*/  BSYNC B1 ;  /* 0x0000000000017941 */ /* 0x000fea0003800000 */
.L_x_93:
[----:B------:R-:W-:Y:S01]  /*35d0*/  @!P3 IMAD R51, R51, R89, R0 ;  /* 0x000000593333b224 */ /* 0x000fe200078e0200 */
[----:B------:R-:W-:Y:S04]  /*35e0*/  BSSY B1, `(.L_x_95) ;  /* 0x0000006000017945 */ /* 0x000fe80003800000 */
[----:B------:R0:W-:Y:S01]  /*35f0*/  @!P3 STG.E.U8 desc[UR36][R6.64+0x31], R51 ;  /* 0x000031330600b986 */ /* 0x0001e2000c101124 */
[----:B------:R-:W-:Y:S05]  /*3600*/  @P4 BRA `(.L_x_96) ;  /* 0x00000000000c4947 */ /* 0x000fea0003800000 */
[----:B------:R-:W2:Y:S02]  /*3610*/  LDG.E.U8 R101, desc[UR36][R8.64+0x38] ;  /* 0x0000382408657981 */ /* 0x000ea4000c1e1100 */
[----:B--2---:R-:W-:-:S05]  /*3620*/  PRMT R3, R101, 0x8880, RZ ;  /* 0x0000888065037816 */ /* 0x004fca00000000ff */
[----:B------:R-:W-:-:S07]  /*3630*/  IMAD R0, R3, R90, RZ ;  /* 0x0000005a03007224 */ /* 0x000fce00078e02ff */
.L_x_96:
[----:B------:R-:W-:Y:S05]  /*3640*/  BSYNC B1 ;  /* 0x0000000000017941 */ /* 0x000fea0003800000 */
.L_x_95:
        /* <DEDUP_REMOVED lines=10> */
.L_x_98:
[----:B------:R-:W-:Y:S05]  /*36f0*/  BSYNC B1 ;  /* 0x0000000000017941 */ /* 0x000fea0003800000 */
.L_x_97:
[----:B------:R-:W-:Y:S01]  /*3700*/  @!P2 IMAD R53, R53, R89, R0 ;  /* 0x000000593535a224 */ /* 0x000fe200078e0200 */
[----:B------:R-:W-:Y:S04]  /*3710*/  BSSY B1, `(.L_x_99) ;  /* 0x0000006000017945 */ /* 0x000fe80003800000 */
[----:B------:R0:W-:Y:S01]  /*3720*/  @!P2 STG.E.U8 desc[UR36][R4.64+0x39], R53 ;  /* 0x000039350400a986 */ /* 0x0001e2000c101124 */
[----:B------:R-:W-:Y:S05]  /*3730*/  @P3 BRA `(.L_x_100) ;  /* 0x00000000000c3947 */ /* 0x000fea0003800000 */
[----:B------:R-:W2:Y:S02]  /*3740*/  LDG.E.U8 R101, desc[UR36][R10.64+0x38] ;  /* 0x000038240a657981 */ /* 0x000ea4000c1e1100 */
[----:B--2---:R-:W-:-:S05]  /*3750*/  PRMT R3, R101, 0x8880, RZ ;  /* 0x0000888065037816 */ /* 0x004fca00000000ff */
[----:B------:R-:W-:-:S07]  /*3760*/  IMAD R0, R3, R90, RZ ;  /* 0x0000005a03007224 */ /* 0x000fce00078e02ff */
.L_x_100:
[----:B------:R-:W-:Y:S05]  /*3770*/  BSYNC B1 ;  /* 0x0000000000017941 */ /* 0x000fea0003800000 */
.L_x_99:
[----:B--2---:R-:W-:Y:S01]  /*3780*/  @!P3 IMAD R3, R54, R89, R0 ;  /* 0x000000593603b224 */ /* 0x004fe200078e0200 */
[----:B------:R-:W-:Y:S04]  /*3790*/  BSSY B1, `(.L_x_101) ;  /* 0x0000006000017945 */ /* 0x000fe80003800000 */
[----:B------:R2:W-:Y:S01]  /*37a0*/  @!P3 STG.E.U8 desc[UR36][R6.64+0x38], R3 ;  /* 0x000038030600b986 */ /* 0x0005e2000c101124 */
[----:B------:R-:W-:Y:S05]  /*37b0*/  @P4 BRA `(.L_x_102) ;  /* 0x00000000000c4947 */ /* 0x000fea0003800000 */
[----:B------:R-:W2:Y:S02]  /*37c0*/  LDG.E.U8 R101, desc[UR36][R10.64+0x39] ;  /* 0x000039240a657981 */ /* 0x000ea4000c1e1100 */
[----:B--2---:R-:W-:-:S05]  /*37d0*/  PRMT R3, R101, 0x8880, RZ ;  /* 0x0000888065037816 */ /* 0x004fca00000000ff */
[----:B------:R-:W-:-:S07]  /*37e0*/  IMAD R0, R3, R90, RZ ;  /* 0x0000005a03007224 */ /* 0x000fce00078e02ff */
.L_x_102:
[----:B------:R-:W-:Y:S05]  /*37f0*/  BSYNC B1 ;  /* 0x0000000000017941 */ /* 0x000fea0003800000 */
.L_x_101:
        /* <DEDUP_REMOVED lines=10> */
.L_x_104:
[----:B------:R-:W-:Y:S05]  /*38a0*/  BSYNC B1 ;  /* 0x0000000000017941 */ /* 0x000fea0003800000 */
.L_x_103:
[----:B--2---:R-:W-:Y:S01]  /*38b0*/  @!P2 IMAD R3, R56, R89, R0 ;  /* 0x000000593803a224 */ /* 0x004fe200078e0200 */
[----:B------:R-:W-:Y:S04]  /*38c0*/  BSSY B1, `(.L_x_105) ;  /* 0x0000006000017945 */ /* 0x000fe80003800000 */
[----:B------:R2:W-:Y:S01]  /*38d0*/  @!P2 STG.E.U8 desc[UR36][R4.64+0x40], R3 ;  /* 0x000040030400a986 */ /* 0x0005e2000c101124 */
[----:B------:R-:W-:Y:S05]  /*38e0*/  @P3 BRA `(.L_x_106) ;  /* 0x00000000000c3947 */ /* 0x000fea0003800000 */
[----:B------:R-:W2:Y:S02]  /*38f0*/  LDG.E.U8 R101, desc[UR36][R8.64+0x41] ;  /* 0x0000412408657981 */ /* 0x000ea4000c1e1100 */
[----:B--2---:R-:W-:-:S05]  /*3900*/  PRMT R3, R101, 0x8880, RZ ;  /* 0x0000888065037816 */ /* 0x004fca00000000ff */
[----:B------:R-:W-:-:S07]  /*3910*/  IMAD R0, R3, R90, RZ ;  /* 0x0000005a03007224 */ /* 0x000fce00078e02ff */
.L_x_106:
[----:B------:R-:W-:Y:S05]  /*3920*/  BSYNC B1 ;  /* 0x0000000000017941 */ /* 0x000fea0003800000 */
.L_x_105:
[----:B------:R-:W-:Y:S01]  /*3930*/  @!P3 IMAD R57, R57, R89, R0 ;  /* 0x000000593939b224 */ /* 0x000fe200078e0200 */
[----:B------:R-:W-:Y:S04]  /*3940*/  BSSY B1, `(.L_x_107) ;  /* 0x0000006000017945 */ /* 0x000fe80003800000 */
[----:B------:R0:W-:Y:S01]  /*3950*/  @!P3 STG.E.U8 desc[UR36][R4.64+0x41], R57 ;  /* 0x000041390400b986 */ /* 0x0001e2000c101124 */
[----:B------:R-:W-:Y:S05]  /*3960*/  @P4 BRA `(.L_x_108) ;  /* 0x00000000000c4947 */ /* 0x000fea0003800000 */
[----:B------:R-:W2:Y:S02]  /*3970*/  LDG.E.U8 R101, desc[UR36][R10.64+0x40] ;  /* 0x000040240a657981 */ /* 0x000ea4000c1e1100 */
[----:B--2---:R-:W-:-:S05]  /*3980*/  PRMT R3, R101, 0x8880, RZ ;  /* 0x0000888065037816 */ /* 0x004fca00000000ff */
[----:B------:R-:W-:-:S07]  /*3990*/  IMAD R0, R3, R90, RZ ;  /* 0x0000005a03007224 */ /* 0x000fce00078e02ff */
.L_x_108:
[----:B------:R-:W-:Y:S05]  /*39a0*/  BSYNC B1 ;  /* 0x0000000000017941 */ /* 0x000fea0003800000 */
.L_x_107:
        /* <DEDUP_REMOVED lines=10> */
.L_x_110:
[----:B------:R-:W-:Y:S05]  /*3a50*/  BSYNC B1 ;  /* 0x0000000000017941 */ /* 0x000fea0003800000 */
.L_x_109:
[----:B------:R-:W-:Y:S01]  /*3a60*/  @!P2 IMAD R59, R59, R89, R0 ;  /* 0x000000593b3ba224 */ /* 0x000fe200078e0200 */
[----:B------:R-:W-:Y:S04]  /*3a70*/  BSSY B1, `(.L_x_111) ;  /* 0x0000006000017945 */ /* 0x000fe80003800000 */
[----:B------:R0:W-:Y:S01]  /*3a80*/  @!P2 STG.E.U8 desc[UR36][R6.64+0x41], R59 ;  /* 0x0000413b0600a986 */ /* 0x0001e2000c101124 */
[----:B------:R-:W-:Y:S05]  /*3a90*/  @P3 BRA `(.L_x_112) ;  /* 0x00000000000c3947 */ /* 0x000fea0003800000 */
[----:B------:R-:W2:Y:S02]  /*3aa0*/  LDG.E.U8 R101, desc[UR36][R8.64+0x48] ;  /* 0x0000482408657981 */ /* 0x000ea4000c1e1100 */
[----:B--2---:R-:W-:-:S05]  /*3ab0*/  PRMT R3, R101, 0x8880, RZ ;  /* 0x0000888065037816 */ /* 0x004fca00000000ff */
[----:B------:R-:W-:-:S07]  /*3ac0*/  IMAD R0, R3, R90, RZ ;  /* 0x0000005a03007224 */ /* 0x000fce00078e02ff */
.L_x_112:
[----:B------:R-:W-:Y:S05]  /*3ad0*/  BSYNC B1 ;  /* 0x0000000000017941 */ /* 0x000fea0003800000 */
.L_x_111:
[----:B--2---:R-:W-:Y:S01]  /*3ae0*/  @!P3 IMAD R3, R60, R89, R0 ;  /* 0x000000593c03b224 */ /* 0x004fe200078e0200 */
[----:B------:R-:W-:Y:S04]  /*3af0*/  BSSY B1, `(.L_x_113) ;  /* 0x0000006000017945 */ /* 0x000fe80003800000 */
[----:B------:R2:W-:Y:S01]  /*3b00*/  @!P3 STG.E.U8 desc[UR36][R4.64+0x48], R3 ;  /* 0x000048030400b986 */ /* 0x0005e2000c101124 */
[----:B------:R-:W-:Y:S05]  /*3b10*/  @P4 BRA `(.L_x_114) ;  /* 0x00000000000c4947 */ /* 0x000fea0003800000 */
[----:B------:R-:W2:Y:S02]  /*3b20*/  LDG.E.U8 R101, desc[UR36][R8.64+0x49] ;  /* 0x0000492408657981 */ /* 0x000ea4000c1e1100 */
[----:B--2---:R-:W-:-:S05]  /*3b30*/  PRMT R3, R101, 0x8880, RZ ;  /* 0x0000888065037816 */ /* 0x004fca00000000ff */
[----:B------:R-:W-:-:S07]  /*3b40*/  IMAD R0, R3, R90, RZ ;  /* 0x0000005a03007224 */ /* 0x000fce00078e02ff */
.L_x_114:
[----:B------:R-:W-:Y:S05]  /*3b50*/  BSYNC B1 ;  /* 0x0000000000017941 */ /* 0x000fea0003800000 */
.L_x_113:
        /* <DEDUP_REMOVED lines=10> */
.L_x_116:
[----:B------:R-:W-:Y:S05]  /*3c00*/  BSYNC B1 ;  /* 0x0000000000017941 */ /* 0x000fea0003800000 */
.L_x_115:
[----:B--2---:R-:W-:Y:S01]  /*3c10*/  @!P2 IMAD R3, R62, R89, R0 ;  /* 0x000000593e03a224 */ /* 0x004fe200078e0200 */
[----:B------:R-:W-:Y:S04]  /*3c20*/  BSSY B1, `(.L_x_117) ;  /* 0x0000006000017945 */ /* 0x000fe80003800000 */
[----:B------:R2:W-:Y:S01]  /*3c30*/  @!P2 STG.E.U8 desc[UR36][R6.64+0x48], R3 ;  /* 0x000048030600a986 */ /* 0x0005e2000c101124 */
[----:B------:R-:W-:Y:S05]  /*3c40*/  @P3 BRA `(.L_x_118) ;  /* 0x00000000000c3947 */ /* 0x000fea0003800000 */
[----:B------:R-:W2:Y:S02]  /*3c50*/  LDG.E.U8 R101, desc[UR36][R10.64+0x49] ;  /* 0x000049240a657981 */ /* 0x000ea4000c1e1100 */
[----:B--2---:R-:W-:-:S05]  /*3c60*/  PRMT R3, R101, 0x8880, RZ ;  /* 0x0000888065037816 */ /* 0x004fca00000000ff */
[----:B------:R-:W-:-:S07]  /*3c70*/  IMAD R0, R3, R90, RZ ;  /* 0x0000005a03007224 */ /* 0x000fce00078e02ff */
.L_x_118:
[----:B------:R-:W-:Y:S05]  /*3c80*/  BSYNC B1 ;  /* 0x0000000000017941 */ /* 0x000fea0003800000 */
.L_x_117:
[----:B------:R-:W-:Y:S01]  /*3c90*/  @!P3 IMAD R63, R63, R89, R0 ;  /* 0x000000593f3fb224 */ /* 0x000fe200078e0200 */
[----:B------:R-:W-:Y:S04]  /*3ca0*/  BSSY B1, `(.L_x_119) ;  /* 0x0000006000017945 */ /* 0x000fe80003800000 */
[----:B------:R0:W-:Y:S01]  /*3cb0*/  @!P3 STG.E.U8 desc[UR36][R6.64+0x49], R63 ;  /* 0x0000493f0600b986 */ /* 0x0001e2000c101124 */
[----:B------:R-:W-:Y:S05]  /*3cc0*/  @P4 BRA `(.L_x_120) ;  /* 0x00000000000c4947 */ /* 0x000fea0003800000 */
[----:B------:R-:W2:Y:S02]  /*3cd0*/  LDG.E.U8 R101, desc[UR36][R8.64+0x50] ;  /* 0x0000502408657981 */ /* 0x000ea4000c1e1100 */
[----:B--2---:R-:W-:-:S05]  /*3ce0*/  PRMT R3, R101, 0x8880, RZ ;  /* 0x0000888065037816 */ /* 0x004fca00000000ff */
[----:B------:R-:W-:-:S07]  /*3cf0*/  IMAD R0, R3, R90, RZ ;  /* 0x0000005a03007224 */ /* 0x000fce00078e02ff */
.L_x_120:
[----:B------:R-:W-:Y:S05]  /*3d00*/  BSYNC B1 ;  /* 0x0000000000017941 */ /* 0x000fea0003800000 */
.L_x_119:
        /* <DEDUP_REMOVED lines=10> */
.L_x_122:
[----:B------:R-:W-:Y:S05]  /*3db0*/  BSYNC B1 ;  /* 0x0000000000017941 */ /* 0x000fea0003800000 */
.L_x_121:
[----:B------:R-:W-:Y:S01]  /*3dc0*/  @!P2 IMAD R65, R65, R89, R0 ;  /* 0x000000594141a224 */ /* 0x000fe200078e0200 */
[----:B------:R-:W-:Y:S04]  /*3dd0*/  BSSY B1, `(.L_x_123) ;  /* 0x0000006000017945 */ /* 0x000fe80003800000 */
[----:B------:R0:W-:Y:S01]  /*3de0*/  @!P2 STG.E.U8 desc[UR36][R4.64+0x51], R65 ;  /* 0x000051410400a986 */ /* 0x0001e2000c101124 */
[----:B------:R-:W-:Y:S05]  /*3df0*/  @P3 BRA `(.L_x_124) ;  /* 0x00000000000c3947 */ /* 0x000fea0003800000 */
[----:B------:R-:W2:Y:S02]  /*3e00*/  LDG.E.U8 R101, desc[UR36][R10.64+0x50] ;  /* 0x000050240a657981 */ /* 0x000ea4000c1e1100 */
[----:B--2---:R-:W-:-:S05]  /*3e10*/  PRMT R3, R101, 0x8880, RZ ;  /* 0x0000888065037816 */ /* 0x004fca00000000ff */
[----:B------:R-:W-:-:S07]  /*3e20*/  IMAD R0, R3, R90, RZ ;  /* 0x0000005a03007224 */ /* 0x000fce00078e02ff */
.L_x_124:
[----:B------:R-:W-:Y:S05]  /*3e30*/  BSYNC B1 ;  /* 0x0000000000017941 */ /* 0x000fea0003800000 */
.L_x_123:
[----:B--2---:R-:W-:Y:S01]  /*3e40*/  @!P3 IMAD R3, R66, R89, R0 ;  /* 0x000000594203b224 */ /* 0x004fe200078e0200 */
[----:B------:R-:W-:Y:S04]  /*3e50*/  BSSY B1, `(.L_x_125) ;  /* 0x0000006000017945 */ /* 0x000fe80003800000 */
[----:B------:R2:W-:Y:S01]  /*3e60*/  @!P3 STG.E.U8 desc[UR36][R6.64+0x50], R3 ;  /* 0x000050030600b986 */ /* 0x0005e2000c101124 */
[----:B------:R-:W-:Y:S05]  /*3e70*/  @P4 BRA `(.L_x_126) ;  /* 0x00000000000c4947 */ /* 0x000fea0003800000 */
[----:B------:R-:W2:Y:S02]  /*3e80*/  LDG.E.U8 R101, desc[UR36][R10.64+0x51] ;  /* 0x000051240a657981 */ /* 0x000ea4000c1e1100 */
[----:B--2---:R-:W-:-:S05]  /*3e90*/  PRMT R3, R101, 0x8880, RZ ;  /* 0x0000888065037816 */ /* 0x004fca00000000ff */
[----:B------:R-:W-:-:S07]  /*3ea0*/  IMAD R0, R3, R90, RZ ;  /* 0x0000005a03007224 */ /* 0x000fce00078e02ff */
.L_x_126:
[----:B------:R-:W-:Y:S05]  /*3eb0*/  BSYNC B1 ;  /* 0x0000000000017941 */ /* 0x000fea0003800000 */
.L_x_125:
        /* <DEDUP_REMOVED lines=10> */
.L_x_128:
[----:B------:R-:W-:Y:S05]  /*3f60*/  BSYNC B1 ;  /* 0x0000000000017941 */ /* 0x000fea0003800000 */
.L_x_127:
[----:B--2---:R-:W-:Y:S01]  /*3f70*/  @!P2 IMAD R3, R68, R89, R0 ;  /* 0x000000594403a224 */ /* 0x004fe200078e0200 */
[----:B------:R-:W-:Y:S04]  /*3f80*/  BSSY B1, `(.L_x_129) ;  /* 0x0000006000017945 */ /* 0x000fe80003800000 */
[----:B------:R2:W-:Y:S01]  /*3f90*/  @!P2 STG.E.U8 desc[UR36][R4.64+0x58], R3 ;  /* 0x000058030400a986 */ /* 0x0005e2000c101124 */
[----:B------:R-:W-:Y:S05]  /*3fa0*/  @P3 BRA `(.L_x_130) ;  /* 0x00000000000c3947 */ /* 0x000fea0003800000 */
[----:B------:R-:W2:Y:S02]  /*3fb0*/  LDG.E.U8 R101, desc[UR36][R8.64+0x59] ;  /* 0x0000592408657981 */ /* 0x000ea4000c1e1100 */
[----:B--2---:R-:W-:-:S05]  /*3fc0*/  PRMT R3, R101, 0x8880, RZ ;  /* 0x0000888065037816 */ /* 0x004fca00000000ff */
[----:B------:R-:W-:-:S07]  /*3fd0*/  IMAD R0, R3, R90, RZ ;  /* 0x0000005a03007224 */ /* 0x000fce00078e02ff */
.L_x_130:
[----:B------:R-:W-:Y:S05]  /*3fe0*/  BSYNC B1 ;  /* 0x0000000000017941 */ /* 0x000fea0003800000 */
.L_x_129:
[----:B------:R-:W-:Y:S01]  /*3ff0*/  @!P3 IMAD R69, R69, R89, R0 ;  /* 0x000000594545b224 */ /* 0x000fe200078e0200 */
[----:B------:R-:W-:Y:S04]  /*4000*/  BSSY B1, `(.L_x_131) ;  /* 0x0000006000017945 */ /* 0x000fe80003800000 */
[----:B------:R0:W-:Y:S01]  /*4010*/  @!P3 STG.E.U8 desc[UR36][R4.64+0x59], R69 ;  /* 0x000059450400b986 */ /* 0x0001e2000c101124 */
[----:B------:R-:W-:Y:S05]  /*4020*/  @P4 BRA `(.L_x_132) ;  /* 0x00000000000c4947 */ /* 0x000fea0003800000 */
[----:B------:R-:W2:Y:S02]  /*4030*/  LDG.E.U8 R101, desc[UR36][R10.64+0x58] ;  /* 0x000058240a657981 */ /* 0x000ea4000c1e1100 */
[----:B--2---:R-:W-:-:S05]  /*4040*/  PRMT R3, R101, 0x8880, RZ ;  /* 0x0000888065037816 */ /* 0x004fca00000000ff */
[----:B------:R-:W-:-:S07]  /*4050*/  IMAD R0, R3, R90, RZ ;  /* 0x0000005a03007224 */ /* 0x000fce00078e02ff */
.L_x_132:
[----:B------:R-:W-:Y:S05]  /*4060*/  BSYNC B1 ;  /* 0x0000000000017941 */ /* 0x000fea0003800000 */
.L_x_131:
        /* <DEDUP_REMOVED lines=10> */
.L_x_134:
[----:B------:R-:W-:Y:S05]  /*4110*/  BSYNC B1 ;  /* 0x0000000000017941 */ /* 0x000fea0003800000 */
.L_x_133:
[----:B------:R-:W-:Y:S01]  /*4120*/  @!P2 IMAD R71, R71, R89, R0 ;  /* 0x000000594747a224 */ /* 0x000fe200078e0200 */
[----:B------:R-:W-:Y:S04]  /*4130*/  BSSY B1, `(.L_x_135) ;  /* 0x0000006000017945 */ /* 0x000fe80003800000 */
[----:B------:R0:W-:Y:S01]  /*4140*/  @!P2 STG.E.U8 desc[UR36][R6.64+0x59], R71 ;  /* 0x000059470600a986 */ /* 0x0001e2000c101124 */
[----:B------:R-:W-:Y:S05]  /*4150*/  @P3 BRA `(.L_x_136) ;  /* 0x00000000000c3947 */ /* 0x000fea0003800000 */
[----:B------:R-:W2:Y:S02]  /*4160*/  LDG.E.U8 R101, desc[UR36][R8.64+0x60] ;  /* 0x0000602408657981 */ /* 0x000ea4000c1e1100 */
[----:B--2---:R-:W-:-:S05]  /*4170*/  PRMT R3, R101, 0x8880, RZ ;  /* 0x0000888065037816 */ /* 0x004fca00000000ff */
[----:B------:R-:W-:-:S07]  /*4180*/  IMAD R0, R3, R90, RZ ;  /* 0x0000005a03007224 */ /* 0x000fce00078e02ff */
.L_x_136:
[----:B------:R-:W-:Y:S05]  /*4190*/  BSYNC B1 ;  /* 0x0000000000017941 */ /* 0x000fea0003800000 */
.L_x_135:
[----:B--2---:R-:W-:Y:S01]  /*41a0*/  @!P3 IMAD R3, R72, R89, R0 ;  /* 0x000000594803b224 */ /* 0x004fe200078e0200 */
[----:B------:R-:W-:Y:S04]  /*41b0*/  BSSY B1, `(.L_x_137) ;  /* 0x0000006000017945 */ /* 0x000fe80003800000 */
[----:B------:R2:W-:Y:S01]  /*41c0*/  @!P3 STG.E.U8 desc[UR36][R4.64+0x60], R3 ;  /* 0x000060030400b986 */ /* 0x0005e2000c101124 */
[----:B------:R-:W-:Y:S05]  /*41d0*/  @P4 BRA `(.L_x_138) ;  /* 0x00000000000c4947 */ /* 0x000fea0003800000 */
[----:B------:R-:W2:Y:S02]  /*41e0*/  LDG.E.U8 R101, desc[UR36][R8.64+0x61] ;  /* 0x0000612408657981 */ /* 0x000ea4000c1e1100 */
[----:B--2---:R-:W-:-:S05]  /*41f0*/  PRMT R3, R101, 0x8880, RZ ;  /* 0x0000888065037816 */ /* 0x004fca00000000ff */
[----:B------:R-:W-:-:S07]  /*4200*/  IMAD R0, R3, R90, RZ ;  /* 0x0000005a03007224 */ /* 0x000fce00078e02ff */
.L_x_138:
[----:B------:R-:W-:Y:S05]  /*4210*/  BSYNC B1 ;  /* 0x0000000000017941 */ /* 0x000fea0003800000 */
.L_x_137:
        /* <DEDUP_REMOVED lines=10> */
.L_x_140:
[----:B------:R-:W-:Y:S05]  /*42c0*/  BSYNC B1 ;  /* 0x0000000000017941 */ /* 0x000fea0003800000 */
.L_x_139:
[----:B--2---:R-:W-:Y:S01]  /*42d0*/  @!P2 IMAD R3, R74, R89, R0 ;  /* 0x000000594a03a224 */ /* 0x004fe200078e0200 */
[----:B------:R-:W-:Y:S04]  /*42e0*/  BSSY B1, `(.L_x_141) ;  /* 0x0000006000017945 */ /* 0x000fe80003800000 */
[----:B------:R2:W-:Y:S01]  /*42f0*/  @!P2 STG.E.U8 desc[UR36][R6.64+0x60], R3 ;  /* 0x000060030600a986 */ /* 0x0005e2000c101124 */
[----:B------:R-:W-:Y:S05]  /*4300*/  @P3 BRA `(.L_x_142) ;  /* 0x00000000000c3947 */ /* 0x000fea0003800000 */
[----:B------:R-:W2:Y:S02]  /*4310*/  LDG.E.U8 R101, desc[UR36][R10.64+0x61] ;  /* 0x000061240a657981 */ /* 0x000ea4000c1e1100 */
[----:B--2---:R-:W-:-:S05]  /*4320*/  PRMT R3, R101, 0x8880, RZ ;  /* 0x0000888065037816 */ /* 0x004fca00000000ff */
[----:B------:R-:W-:-:S07]  /*4330*/  IMAD R0, R3, R90, RZ ;  /* 0x0000005a03007224 */ /* 0x000fce00078e02ff */
.L_x_142:
[----:B------:R-:W-:Y:S05]  /*4340*/  BSYNC B1 ;  /* 0x0000000000017941 */ /* 0x000fea0003800000 */
.L_x_141:
[----:B------:R-:W-:Y:S01]  /*4350*/  @!P3 IMAD R75, R75, R89, R0 ;  /* 0x000000594b4bb224 */ /* 0x000fe200078e0200 */
[----:B------:R-:W-:Y:S04]  /*4360*/  BSSY B1, `(.L_x_143) ;  /* 0x0000006000017945 */ /* 0x000fe80003800000 */
[----:B------:R0:W-:Y:S01]  /*4370*/  @!P3 STG.E.U8 desc[UR36][R6.64+0x61], R75 ;  /* 0x0000614b0600b986 */ /* 0x0001e2000c101124 */
[----:B------:R-:W-:Y:S05]  /*4380*/  @P4 BRA `(.L_x_144) ;  /* 0x00000000000c4947 */ /* 0x000fea0003800000 */
[----:B------:R-:W2:Y:S02]  /*4390*/  LDG.E.U8 R101, desc[UR36][R8.64+0x68] ;  /* 0x0000682408657981 */ /* 0x000ea4000c1e1100 */
[----:B--2---:R-:W-:-:S05]  /*43a0*/  PRMT R3, R101, 0x8880, RZ ;  /* 0x0000888065037816 */ /* 0x004fca00000000ff */
[----:B------:R-:W-:-:S07]  /*43b0*/  IMAD R0, R3, R90, RZ ;  /* 0x0000005a03007224 */ /* 0x000fce00078e02ff */
.L_x_144:
[----:B------:R-:W-:Y:S05]  /*43c0*/  BSYNC B1 ;  /* 0x0000000000017941 */ /* 0x000fea0003800000 */
.L_x_143:
        /* <DEDUP_REMOVED lines=10> */
.L_x_146:
[----:B------:R-:W-:Y:S05]  /*4470*/  BSYNC B1 ;  /* 0x0000000000017941 */ /* 0x000fea0003800000 */
.L_x_145:
[----:B------:R-:W-:Y:S01]  /*4480*/  @!P2 IMAD R77, R77, R89, R0 ;  /* 0x000000594d4da224 */ /* 0x000fe200078e0200 */
[----:B------:R-:W-:Y:S04]  /*4490*/  BSSY B1, `(.L_x_147) ;  /* 0x0000006000017945 */ /* 0x000fe80003800000 */
[----:B------:R0:W-:Y:S01]  /*44a0*/  @!P2 STG.E.U8 desc[UR36][R4.64+0x69], R77 ;  /* 0x0000694d0400a986 */ /* 0x0001e2000c101124 */
[----:B------:R-:W-:Y:S05]  /*44b0*/  @P3 BRA `(.L_x_148) ;  /* 0x00000000000c3947 */ /* 0x000fea0003800000 */
[----:B------:R-:W2:Y:S02]  /*44c0*/  LDG.E.U8 R101, desc[UR36][R10.64+0x68] ;  /* 0x000068240a657981 */ /* 0x000ea4000c1e1100 */
[----:B--2---:R-:W-:-:S05]  /*44d0*/  PRMT R3, R101, 0x8880, RZ ;  /* 0x0000888065037816 */ /* 0x004fca00000000ff */
[----:B------:R-:W-:-:S07]  /*44e0*/  IMAD R0, R3, R90, RZ ;  /* 0x0000005a03007224 */ /* 0x000fce00078e02ff */
.L_x_148:
[----:B------:R-:W-:Y:S05]  /*44f0*/  BSYNC B1 ;  /* 0x0000000000017941 */ /* 0x000fea0003800000 */
.L_x_147:
[----:B--2---:R-:W-:Y:S01]  /*4500*/  @!P3 IMAD R3, R78, R89, R0 ;  /* 0x000000594e03b224 */ /* 0x004fe200078e0200 */
[----:B------:R-:W-:Y:S04]  /*4510*/  BSSY B1, `(.L_x_149) ;  /* 0x0000006000017945 */ /* 0x000fe80003800000 */
[----:B------:R2:W-:Y:S01]  /*4520*/  @!P3 STG.E.U8 desc[UR36][R6.64+0x68], R3 ;  /* 0x000068030600b986 */ /* 0x0005e2000c101124 */
[----:B------:R-:W-:Y:S05]  /*4530*/  @P4 BRA `(.L_x_150) ;  /* 0x00000000000c4947 */ /* 0x000fea0003800000 */
[----:B------:R-:W2:Y:S02]  /*4540*/  LDG.E.U8 R101, desc[UR36][R10.64+0x69] ;  /* 0x000069240a657981 */ /* 0x000ea4000c1e1100 */
[----:B--2---:R-:W-:-:S05]  /*4550*/  PRMT R3, R101, 0x8880, RZ ;  /* 0x0000888065037816 */ /* 0x004fca00000000ff */
[----:B------:R-:W-:-:S07]  /*4560*/  IMAD R0, R3, R90, RZ ;  /* 0x0000005a03007224 */ /* 0x000fce00078e02ff */
.L_x_150:
[----:B------:R-:W-:Y:S05]  /*4570*/  BSYNC B1 ;  /* 0x0000000000017941 */ /* 0x000fea0003800000 */
.L_x_149:
        /* <DEDUP_REMOVED lines=10> */
.L_x_152:
[----:B------:R-:W-:Y:S05]  /*4620*/  BSYNC B1 ;  /* 0x0000000000017941 */ /* 0x000fea0003800000 */
.L_x_151:
[----:B--2---:R-:W-:Y:S01]  /*4630*/  @!P2 IMAD R3, R80, R89, R0 ;  /* 0x000000595003a224 */ /* 0x004fe200078e0200 */
[----:B------:R-:W-:Y:S04]  /*4640*/  BSSY B1, `(.L_x_153) ;  /* 0x0000006000017945 */ /* 0x000fe80003800000 */
[----:B------:R2:W-:Y:S01]  /*4650*/  @!P2 STG.E.U8 desc[UR36][R4.64+0x70], R3 ;  /* 0x000070030400a986 */ /* 0x0005e2000c101124 */
[----:B------:R-:W-:Y:S05]  /*4660*/  @P3 BRA `(.L_x_154) ;  /* 0x00000000000c3947 */ /* 0x000fea0003800000 */
[----:B------:R-:W2:Y:S02]  /*4670*/  LDG.E.U8 R101, desc[UR36][R8.64+0x71] ;  /* 0x0000712408657981 */ /* 0x000ea4000c1e1100 */
[----:B--2---:R-:W-:-:S05]  /*4680*/  PRMT R3, R101, 0x8880, RZ ;  /* 0x0000888065037816 */ /* 0x004fca00000000ff */
[----:B------:R-:W-:-:S07]  /*4690*/  IMAD R0, R3, R90, RZ ;  /* 0x0000005a03007224 */ /* 0x000fce00078e02ff */
.L_x_154:
[----:B------:R-:W-:Y:S05]  /*46a0*/  BSYNC B1 ;  /* 0x0000000000017941 */ /* 0x000fea0003800000 */
.L_x_153:
[----:B------:R-:W-:Y:S01]  /*46b0*/  @!P3 IMAD R81, R81, R89, R0 ;  /* 0x000000595151b224 */ /* 0x000fe200078e0200 */
[----:B------:R-:W-:Y:S04]  /*46c0*/  BSSY B1, `(.L_x_155) ;  /* 0x0000006000017945 */ /* 0x000fe80003800000 */
[----:B------:R0:W-:Y:S01]  /*46d0*/  @!P3 STG.E.U8 desc[UR36][R4.64+0x71], R81 ;  /* 0x000071510400b986 */ /* 0x0001e2000c101124 */
[----:B------:R-:W-:Y:S05]  /*46e0*/  @P4 BRA `(.L_x_156) ;  /* 0x00000000000c4947 */ /* 0x000fea0003800000 */
[----:B------:R-:W2:Y:S02]  /*46f0*/  LDG.E.U8 R101, desc[UR36][R10.64+0x70] ;  /* 0x000070240a657981 */ /* 0x000ea4000c1e1100 */
[----:B--2---:R-:W-:-:S05]  /*4700*/  PRMT R3, R101, 0x8880, RZ ;  /* 0x0000888065037816 */ /* 0x004fca00000000ff */
[----:B------:R-:W-:-:S07]  /*4710*/  IMAD R0, R3, R90, RZ ;  /* 0x0000005a03007224 */ /* 0x000fce00078e02ff */
.L_x_156:
[----:B------:R-:W-:Y:S05]  /*4720*/  BSYNC B1 ;  /* 0x0000000000017941 */ /* 0x000fea0003800000 */
.L_x_155:
[C---:B------:R-:W-:Y:S01]  /*4730*/  ISETP.LT.OR P2, PT, R19.reuse, 0x72, !P0 ;  /* 0x000000721300780c */ /* 0x040fe20004741670 */
[----:B--2---:R-:W-:Y:S01]  /*4740*/  @!P4 IMAD R3, R82, R89, R0 ;  /* 0x000000595203c224 */ /* 0x004fe200078e0200 */
[----:B------:R-:W-:Y:S01]  /*4750*/  BSSY B1, `(.L_x_157) ;  /* 0x0000009000017945 */ /* 0x000fe20003800000 */
[C---:B------:R-:W-:Y:S02]  /*4760*/  ISETP.LT.OR P3, PT, R19.reuse, 0x79, !P1 ;  /* 0x000000791300780c */ /* 0x040fe40004f61670 */
[C---:B------:R-:W-:Y:S01]  /*4770*/  ISETP.LT.OR P1, PT, R19.reuse, 0x7a, !P1 ;  /* 0x0000007a1300780c */ /* 0x040fe20004f21670 */
[----:B------:R2:W-:Y:S01]  /*4780*/  @!P4 STG.E.U8 desc[UR36][R6.64+0x70], R3 ;  /* 0x000070030600c986 */ /* 0x0005e2000c101124 */
[----:B------:R-:W-:-:S06]  /*4790*/  ISETP.LT.OR P4, PT, R19, 0x79, !P0 ;  /* 0x000000791300780c */ /* 0x000fcc0004781670 */
[----:B------:R-:W-:Y:S07]  /*47a0*/  @P2 BRA `(.L_x_158) ;  /* 0x00000000000c2947 */ /* 0x000fee0003800000 */
[----:B------:R-:W2:Y:S02]  /*47b0*/  LDG.E.U8 R101, desc[UR36][R10.64+0x71] ;  /* 0x000071240a657981 */ /* 0x000ea4000c1e1100 */
[----:B--2---:R-:W-:-:S05]  /*47c0*/  PRMT R3, R101, 0x8880, RZ ;  /* 0x0000888065037816 */ /* 0x004fca00000000ff */
[----:B------:R-:W-:-:S07]  /*47d0*/  IMAD R0, R3, R90, RZ ;  /* 0x0000005a03007224 */ /* 0x000fce00078e02ff */
.L_x_158:
[----:B------:R-:W-:Y:S05]  /*47e0*/  BSYNC B1 ;  /* 0x0000000000017941 */ /* 0x000fea0003800000 */
.L_x_157:
[----:B------:R-:W-:Y:S01]  /*47f0*/  @!P2 IMAD R83, R83, R89, R0 ;  /* 0x000000595353a224 */ /* 0x000fe200078e0200 */
[----:B------:R-:W-:Y:S04]  /*4800*/  BSSY B1, `(.L_x_159) ;  /* 0x0000006000017945 */ /* 0x000fe80003800000 */
[----:B------:R0:W-:Y:S01]  /*4810*/  @!P2 STG.E.U8 desc[UR36][R6.64+0x71], R83 ;  /* 0x000071530600a986 */ /* 0x0001e2000c101124 */
[----:B------:R-:W-:Y:S05]  /*4820*/  @P3 BRA `(.L_x_160) ;  /* 0x00000000000c3947 */ /* 0x000fea0003800000 */
[----:B------:R-:W2:Y:S02]  /*4830*/  LDG.E.U8 R101, desc[UR36][R8.64+0x78] ;  /* 0x0000782408657981 */ /* 0x000ea4000c1e1100 */
[----:B--2---:R-:W-:-:S05]  /*4840*/  PRMT R3, R101, 0x8880, RZ ;  /* 0x0000888065037816 */ /* 0x004fca00000000ff */
[----:B------:R-:W-:-:S07]  /*4850*/  IMAD R0, R3, R90, RZ ;  /* 0x0000005a03007224 */ /* 0x000fce00078e02ff */
.L_x_160:
[----:B------:R-:W-:Y:S05]  /*4860*/  BSYNC B1 ;  /* 0x0000000000017941 */ /* 0x000fea0003800000 */
.L_x_159:
[----:B--2---:R-:W-:Y:S01]  /*4870*/  @!P3 IMAD R3, R84, R89, R0 ;  /* 0x000000595403b224 */ /* 0x004fe200078e0200 */
[----:B------:R-:W-:Y:S04]  /*4880*/  BSSY B1, `(.L_x_161) ;  /* 0x0000006000017945 */ /* 0x000fe80003800000 */
[----:B------:R2:W-:Y:S01]  /*4890*/  @!P3 STG.E.U8 desc[UR36][R4.64+0x78], R3 ;  /* 0x000078030400b986 */ /* 0x0005e2000c101124 */
[----:B------:R-:W-:Y:S05]  /*48a0*/  @P1 BRA `(.L_x_162) ;  /* 0x00000000000c1947 */ /* 0x000fea0003800000 */
[----:B------:R-:W2:Y:S02]  /*48b0*/  LDG.E.U8 R101, desc[UR36][R8.64+0x79] ;  /* 0x0000792408657981 */ /* 0x000ea4000c1e1100 */
[----:B--2---:R-:W-:-:S05]  /*48c0*/  PRMT R3, R101, 0x8880, RZ ;  /* 0x0000888065037816 */ /* 0x004fca00000000ff */
[----:B------:R-:W-:-:S07]  /*48d0*/  IMAD R0, R3, R90, RZ ;  /* 0x0000005a03007224 */ /* 0x000fce00078e02ff */
.L_x_162:
[----:B------:R-:W-:Y:S05]  /*48e0*/  BSYNC B1 ;  /* 0x0000000000017941 */ /* 0x000fea0003800000 */
.L_x_161:
[----:B------:R-:W-:Y:S01]  /*48f0*/  @!P1 IMAD R85, R85, R89, R0 ;  /* 0x0000005955559224 */ /* 0x000fe200078e0200 */
[----:B------:R-:W-:Y:S04]  /*4900*/  BSSY B1, `(.L_x_163) ;  /* 0x0000006000017945 */ /* 0x000fe80003800000 */
[----:B------:R0:W-:Y:S01]  /*4910*/  @!P1 STG.E.U8 desc[UR36][R4.64+0x79], R85 ;  /* 0x0000795504009986 */ /* 0x0001e2000c101124 */
[----:B------:R-:W-:Y:S05]  /*4920*/  @P4 BRA `(.L_x_164) ;  /* 0x00000000000c4947 */ /* 0x000fea0003800000 */
[----:B------:R-:W2:Y:S02]  /*4930*/  LDG.E.U8 R101, desc[UR36][R10.64+0x78] ;  /* 0x000078240a657981 */ /* 0x000ea4000c1e1100 */
[----:B--2---:R-:W-:-:S05]  /*4940*/  PRMT R3, R101, 0x8880, RZ ;  /* 0x0000888065037816 */ /* 0x004fca00000000ff */
[----:B------:R-:W-:-:S07]  /*4950*/  IMAD R0, R3, R90, RZ ;  /* 0x0000005a03007224 */ /* 0x000fce00078e02ff */
.L_x_164:
[----:B------:R-:W-:Y:S05]  /*4960*/  BSYNC B1 ;  /* 0x0000000000017941 */ /* 0x000fea0003800000 */
.L_x_163:
[----:B--2---:R-:W-:Y:S01]  /*4970*/  @!P4 IMAD R3, R86, R89, R0 ;  /* 0x000000595603c224 */ /* 0x004fe200078e0200 */
[----:B------:R-:W-:Y:S01]  /*4980*/  ISETP.LT.OR P0, PT, R19, 0x7a, !P0 ;  /* 0x0000007a1300780c */ /* 0x000fe20004701670 */
[----:B------:R-:W-:Y:S03]  /*4990*/  BSSY B1, `(.L_x_165) ;  /* 0x0000006000017945 */ /* 0x000fe60003800000 */
[----:B------:R2:W-:Y:S09]  /*49a0*/  @!P4 STG.E.U8 desc[UR36][R6.64+0x78], R3 ;  /* 0x000078030600c986 */ /* 0x0005f2000c101124 */
[----:B------:R-:W-:Y:S05]  /*49b0*/  @P0 BRA `(.L_x_166) ;  /* 0x00000000000c0947 */ /* 0x000fea0003800000 */
[----:B------:R-:W2:Y:S02]  /*49c0*/  LDG.E.U8 R101, desc[UR36][R10.64+0x79] ;  /* 0x000079240a657981 */ /* 0x000ea4000c1e1100 */
[----:B--2---:R-:W-:-:S05]  /*49d0*/  PRMT R3, R101, 0x8880, RZ ;  /* 0x0000888065037816 */ /* 0x004fca00000000ff */
[----:B------:R-:W-:-:S07]  /*49e0*/  IMAD R0, R3, R90, RZ ;  /* 0x0000005a03007224 */ /* 0x000fce00078e02ff */
.L_x_166:
[----:B------:R-:W-:Y:S05]  /*49f0*/  BSYNC B1 ;  /* 0x0000000000017941 */ /* 0x000fea0003800000 */
.L_x_165:
[----:B------:R-:W-:Y:S01]  /*4a00*/  IMAD R87, R87, R89, R0 ;  /* 0x0000005957577224 */ /* 0x000fe200078e0200 */
[----:B------:R-:W-:Y:S06]  /*4a10*/  @P0 BRA `(.L_x_167) ;  /* 0x0000000c00100947 */ /* 0x000fec0003800000 */
[----:B------:R0:W-:Y:S01]  /*4a20*/  STG.E.U8 desc[UR36][R6.64+0x79], R87 ;  /* 0x0000795706007986 */ /* 0x0001e2000c101124 */
[----:B------:R-:W-:Y:S05]  /*4a30*/  BRA `(.L_x_167) ;  /* 0x0000000c00087947 */ /* 0x000fea0003800000 */
.L_x_38:
[C---:B------:R-:W-:Y:S02]  /*4a40*/  ISETP.GE.AND P1, PT, R20.reuse, 0x1, PT ;  /* 0x000000011400780c */ /* 0x040fe40003f26270 */
[----:B------:R-:W-:Y:S02]  /*4a50*/  ISETP.GE.AND P0, PT, R20, 0x9, PT ;  /* 0x000000091400780c */ /* 0x000fe40003f06270 */
[C---:B------:R-:W-:Y:S02]  /*4a60*/  ISETP.LT.OR P3, PT, R19.reuse, 0x1, !P1 ;  /* 0x000000011300780c */ /* 0x040fe40004f61670 */
[C---:B------:R-:W-:Y:S02]  /*4a70*/  ISETP.LT.OR P4, PT, R19.reuse, 0x2, !P1 ;  /* 0x000000021300780c */ /* 0x040fe40004f81670 */
[----:B------:R-:W-:-:S09]  /*4a80*/  ISETP.LT.OR P2, PT, R19, 0x1, !P0 ;  /* 0x000000011300780c */ /* 0x000fd20004741670 */
[-C--:B------:R-:W-:Y:S02]  /*4a90*/  @!P3 IMAD R3, R24, R89.reuse, RZ ;  /* 0x000000591803b224 */ /* 0x080fe400078e02ff */
[-C--:B------:R-:W-:Y:S02]  /*4aa0*/  @!P4 IMAD R25, R25, R89.reuse, RZ ;  /* 0x000000591919c224 */ /* 0x080fe400078e02ff */
[----:B------:R-:W-:Y:S01]  /*4ab0*/  @!P2 IMAD R9, R26, R89, RZ ;  /* 0x000000591a09a224 */ /* 0x000fe200078e02ff */
[----:B------:R0:W-:Y:S01]  /*4ac0*/  @!P3 STG.E.U8 desc[UR36][R4.64], R3 ;  /* 0x000000030400b986 */ /* 0x0001e2000c101124 */
[----:B------:R-:W-:-:S03]  /*4ad0*/  ISETP.LT.OR P3, PT, R19, 0x2, !P0 ;  /* 0x000000021300780c */ /* 0x000fc60004761670 */
[----:B------:R-:W-:Y:S01]  /*4ae0*/  @!P4 STG.E.U8 desc[UR36][R4.64+0x1], R25 ;  /* 0x000001190400c986 */ /* 0x000fe2000c101124 */
[----:B------:R-:W-:-:S03]  /*4af0*/  ISETP.LT.OR P4, PT, R19, 0x9, !P1 ;  /* 0x000000091300780c */ /* 0x000fc60004f81670 */
[----:B------:R1:W-:Y:S01]  /*4b00*/  @!P2 STG.E.U8 desc[UR36][R6.64], R9 ;  /* 0x000000090600a986 */ /* 0x0003e2000c101124 */
[----:B------:R-:W-:-:S05]  /*4b10*/  ISETP.LT.OR P2, PT, R19, 0xa, !P1 ;  /* 0x0000000a1300780c */ /* 0x000fca0004f41670 */
[----:B------:R-:W-:-:S04]  /*4b20*/  @!P3 IMAD R27, R27, R89, RZ ;  /* 0x000000591b1bb224 */ /* 0x000fc800078e02ff */
[-C--:B------:R-:W-:Y:S01]  /*4b30*/  @!P4 IMAD R11, R28, R89.reuse, RZ ;  /* 0x000000591c0bc224 */ /* 0x080fe200078e02ff */
[----:B------:R-:W-:Y:S01]  /*4b40*/  @!P3 STG.E.U8 desc[UR36][R6.64+0x1], R27 ;  /* 0x0000011b0600b986 */ /* 0x000fe2000c101124 */
[----:B------:R-:W-:Y:S02]  /*4b50*/  ISETP.LT.OR P3, PT, R19, 0x9, !P0 ;  /* 0x000000091300780c */ /* 0x000fe40004761670 */
[----:B------:R-:W-:Y:S01]  /*4b60*/  @!P2 IMAD R29, R29, R89, RZ ;  /* 0x000000591d1da224 */ /* 0x000fe200078e02ff */
[----:B------:R2:W-:Y:S01]  /*4b70*/  @!P4 STG.E.U8 desc[UR36][R4.64+0x8], R11 ;  /* 0x0000080b0400c986 */ /* 0x0005e2000c101124 */
[----:B------:R-:W-:-:S03]  /*4b80*/  ISETP.LT.OR P4, PT, R19, 0xa, !P0 ;  /* 0x0000000a1300780c */ /* 0x000fc60004781670 */
[----:B------:R-:W-:Y:S01]  /*4b90*/  @!P2 STG.E.U8 desc[UR36][R4.64+0x9], R29 ;  /* 0x0000091d0400a986 */ /* 0x000fe2000c101124 */
[----:B------:R-:W-:-:S05]  /*4ba0*/  ISETP.LT.OR P2, PT, R19, 0x11, !P1 ;  /* 0x000000111300780c */ /* 0x000fca0004f41670 */
[----:B0-----:R-:W-:-:S04]  /*4bb0*/  @!P3 IMAD R3, R30, R89, RZ ;  /* 0x000000591e03b224 */ /* 0x001fc800078e02ff */
[-C--:B------:R-:W-:Y:S01]  /*4bc0*/  @!P4 IMAD R31, R31, R89.reuse, RZ ;  /* 0x000000591f1fc224 */ /* 0x080fe200078e02ff */
[----:B------:R0:W-:Y:S01]  /*4bd0*/  @!P3 STG.E.U8 desc[UR36][R6.64+0x8], R3 ;  /* 0x000008030600b986 */ /* 0x0001e2000c101124 */
[C---:B------:R-:W-:Y:S02]  /*4be0*/  ISETP.LT.OR P3, PT, R19.reuse, 0x12, !P1 ;  /* 0x000000121300780c */ /* 0x040fe40004f61670 */
[----:B-1----:R-:W-:Y:S01]  /*4bf0*/  @!P2 IMAD R9, R32, R89, RZ ;  /* 0x000000592009a224 */ /* 0x002fe200078e02ff */
[----:B------:R-:W-:Y:S01]  /*4c00*/  @!P4 STG.E.U8 desc[UR36][R6.64+0x9], R31 ;  /* 0x0000091f0600c986 */ /* 0x000fe2000c101124 */
[----:B------:R-:W-:-:S03]  /*4c10*/  ISETP.LT.OR P4, PT, R19, 0x11, !P0 ;  /* 0x000000111300780c */ /* 0x000fc60004781670 */
[----:B------:R1:W-:Y:S01]  /*4c20*/  @!P2 STG.E.U8 desc[UR36][R4.64+0x10], R9 ;  /* 0x000010090400a986 */ /* 0x0003e2000c101124 */
[----:B------:R-:W-:-:S05]  /*4c30*/  ISETP.LT.OR P2, PT, R19, 0x12, !P0 ;  /* 0x000000121300780c */ /* 0x000fca0004741670 */
[----:B------:R-:W-:-:S04]  /*4c40*/  @!P3 IMAD R33, R33, R89, RZ ;  /* 0x000000592121b224 */ /* 0x000fc800078e02ff */
[-C--:B--2---:R-:W-:Y:S01]  /*4c50*/  @!P4 IMAD R11, R34, R89.reuse, RZ ;  /* 0x00000059220bc224 */ /* 0x084fe200078e02ff */
        /* <DEDUP_REMOVED lines=144> */
[----:B------:R2:W-:Y:S01]  /*5560*/  @!P3 STG.E.U8 desc[UR36][R4.64+0x71], R81 ;  /* 0x000071510400b986 */ /* 0x0005e2000c101124 */
[C---:B------:R-:W-:Y:S02]  /*5570*/  ISETP.LT.OR P3, PT, R19.reuse, 0x79, !P1 ;  /* 0x000000791300780c */ /* 0x040fe40004f61670 */
[C---:B------:R-:W-:Y:S01]  /*5580*/  ISETP.LT.OR P1, PT, R19.reuse, 0x7a, !P1 ;  /* 0x0000007a1300780c */ /* 0x040fe20004f21670 */
[----:B------:R2:W-:Y:S01]  /*5590*/  @!P4 STG.E.U8 desc[UR36][R6.64+0x70], R11 ;  /* 0x0000700b0600c986 */ /* 0x0005e2000c101124 */
[----:B------:R-:W-:Y:S01]  /*55a0*/  ISETP.LT.OR P4, PT, R19, 0x79, !P0 ;  /* 0x000000791300780c */ /* 0x000fe20004781670 */
[----:B------:R-:W-:Y:S01]  /*55b0*/  @!P2 IMAD R83, R83, R89, RZ ;  /* 0x000000595353a224 */ /* 0x000fe200078e02ff */
[----:B------:R-:W-:-:S04]  /*55c0*/  ISETP.LT.OR P0, PT, R19, 0x7a, !P0 ;  /* 0x0000007a1300780c */ /* 0x000fc80004701670 */
[----:B------:R2:W-:Y:S03]  /*55d0*/  @!P2 STG.E.U8 desc[UR36][R6.64+0x71], R83 ;  /* 0x000071530600a986 */ /* 0x0005e6000c101124 */
[-C--:B0-----:R-:W-:Y:S02]  /*55e0*/  @!P3 IMAD R3, R84, R89.reuse, RZ ;  /* 0x000000595403b224 */ /* 0x081fe400078e02ff */
[-C--:B------:R-:W-:Y:S02]  /*55f0*/  @!P1 IMAD R85, R85, R89.reuse, RZ ;  /* 0x0000005955559224 */ /* 0x080fe400078e02ff */
[-C--:B-1----:R-:W-:Y:S01]  /*5600*/  @!P4 IMAD R9, R86, R89.reuse, RZ ;  /* 0x000000595609c224 */ /* 0x082fe200078e02ff */
[----:B------:R2:W-:Y:S01]  /*5610*/  @!P3 STG.E.U8 desc[UR36][R4.64+0x78], R3 ;  /* 0x000078030400b986 */ /* 0x0005e2000c101124 */
[----:B------:R-:W-:-:S03]  /*5620*/  @!P0 IMAD R87, R87, R89, RZ ;  /* 0x0000005957578224 */ /* 0x000fc600078e02ff */
[----:B------:R2:W-:Y:S04]  /*5630*/  @!P1 STG.E.U8 desc[UR36][R4.64+0x79], R85 ;  /* 0x0000795504009986 */ /* 0x0005e8000c101124 */
[----:B------:R2:W-:Y:S04]  /*5640*/  @!P4 STG.E.U8 desc[UR36][R6.64+0x78], R9 ;  /* 0x000078090600c986 */ /* 0x0005e8000c101124 */
[----:B------:R2:W-:Y:S02]  /*5650*/  @!P0 STG.E.U8 desc[UR36][R6.64+0x79], R87 ;  /* 0x0000795706008986 */ /* 0x0005e4000c101124 */
.L_x_167:
[----:B------:R-:W-:Y:S05]  /*5660*/  BSYNC B0 ;  /* 0x0000000000007941 */ /* 0x000fea0003800000 */
.L_x_37:
[----:B012-4-:R-:W2:Y:S01]  /*5670*/  LDL.64 R4, [R1] ;  /* 0x0000000001047983 */ /* 0x017ea20000100a00 */
[----:B------:R-:W-:Y:S01]  /*5680*/  ULDC.64 UR4, c[0x0][0x650] ;  /* 0x0001940000047ab9 */ /* 0x000fe20000000a00 */
[----:B------:R-:W-:Y:S02]  /*5690*/  IMAD.U32 R0, RZ, RZ, UR44 ;  /* 0x0000002cff007e24 */ /* 0x000fe4000f8e00ff */
[----:B------:R-:W-:Y:S02]  /*56a0*/  IMAD.MOV.U32 R22, RZ, RZ, -0x1 ;  /* 0xffffffffff167424 */ /* 0x000fe400078e00ff */
[----:B------:R0:W-:Y:S01]  /*56b0*/  SYNCS.ARRIVE.TRANS64.A1T0 RZ, [R0+UR46], RZ ;  /* 0x000000ff00ff79a7 */ /* 0x0001e2000810002e */
[----:B------:R-:W-:Y:S02]  /*56c0*/  IMAD.MOV.U32 R19, RZ, RZ, -0x1 ;  /* 0xffffffffff137424 */ /* 0x000fe400078e00ff */
[----:B------:R-:W-:Y:S01]  /*56d0*/  IMAD.MOV.U32 R18, RZ, RZ, -0x1 ;  /* 0xffffffffff127424 */ /* 0x000fe200078e00ff */
[----:B0-----:R-:W-:-:S02]  /*56e0*/  PRMT R0, RZ, 0x7610, R0 ;  /* 0x00007610ff007816 */ /* 0x001fc40000000000 */
[----:B--2---:R-:W-:-:S05]  /*56f0*/  LEA R16, P0, R4, R16, 0x1 ;  /* 0x0000001004107211 */ /* 0x004fca00078008ff */
[----:B------:R-:W-:Y:S01]  /*5700*/  IMAD.X R17, R98, 0x1, R17, P0 ;  /* 0x0000000162117824 */ /* 0x000fe200000e0611 */
[----:B------:R-:W-:-:S04]  /*5710*/  ISETP.GE.U32.AND P0, PT, R16, UR4, PT ;  /* 0x0000000410007c0c */ /* 0x000fc8000bf06070 */
[----:B------:R-:W-:-:S13]  /*5720*/  ISETP.GE.U32.AND.EX P0, PT, R17, UR5, PT, P0 ;  /* 0x0000000511007c0c */ /* 0x000fda000bf06100 */
[----:B------:R-:W-:Y:S05]  /*5730*/  @P0 BRA `(.L_x_168) ;  /* 0x00000004004c0947 */ /* 0x000fea0003800000 */
[----:B------:R-:W0:Y:S01]  /*5740*/  LDC.64 R10, c[0x0][0x628] ;  /* 0x00018a00ff0a7b82 */ /* 0x000e220000000a00 */
[----:B------:R-:W1:Y:S01]  /*5750*/  S2R R12, SR_CTAID.X ;  /* 0x00000000000c7919 */ /* 0x000e620000002500 */
[----:B------:R-:W-:Y:S02]  /*5760*/  IMAD.MOV.U32 R8, RZ, RZ, R16 ;  /* 0x000000ffff087224 */ /* 0x000fe400078e0010 */
[----:B------:R-:W-:Y:S01]  /*5770*/  IMAD.MOV.U32 R9, RZ, RZ, R17 ;  /* 0x000000ffff097224 */ /* 0x000fe200078e0011 */
[----:B------:R-:W2:Y:S03]  /*5780*/  S2R R19, SR_CTAID.Y ;  /* 0x0000000000137919 */ /* 0x000ea60000002600 */
[----:B------:R-:W4:Y:S08]  /*5790*/  LDC R0, c[0x0][0x630] ;  /* 0x00018c00ff007b82 */ /* 0x000f300000000800 */
[----:B------:R-:W1:Y:S01]  /*57a0*/  LDC.64 R14, c[0x0][0x620] ;  /* 0x00018800ff0e7b82 */ /* 0x000e620000000a00 */
[----:B0-----:R-:W-:-:S04]  /*57b0*/  ISETP.NE.U32.AND P0, PT, R10, RZ, PT ;  /* 0x000000ff0a00720c */ /* 0x001fc80003f05070 */
[----:B------:R-:W-:-:S13]  /*57c0*/  ISETP.NE.AND.EX P0, PT, R11, RZ, PT, P0 ;  /* 0x000000ff0b00720c */ /* 0x000fda0003f05300 */
[----:B-12-4-:R-:W-:Y:S05]  /*57d0*/  @!P0 BRA `(.L_x_169) ;  /* 0x0000000000288947 */ /* 0x016fea0003800000 */
[----:B------:R-:W0:Y:S02]  /*57e0*/  LDC R3, c[0x0][0x634] ;  /* 0x00018d00ff037b82 */ /* 0x000e240000000800 */
[----:B0-----:R-:W-:-:S05]  /*57f0*/  IADD3 R3, P0, R16, R3, RZ ;  /* 0x0000000310037210 */ /* 0x001fca0007f1e0ff */
[----:B------:R-:W-:-:S04]  /*5800*/  IMAD.X R13, RZ, RZ, R17, P0 ;  /* 0x000000ffff0d7224 */ /* 0x000fc800000e0611 */
[----:B------:R-:W-:-:S04]  /*5810*/  IMAD.WIDE.U32 R4, R13, R10, RZ ;  /* 0x0000000a0d047225 */ /* 0x000fc800078e00ff */
[----:B---3--:R-:W-:-:S04]  /*5820*/  IMAD.WIDE.U32 R6, P0, R3, R11, R4 ;  /* 0x0000000b03067225 */ /* 0x008fc80007800004 */
[----:B------:R-:W-:-:S04]  /*5830*/  IMAD.WIDE.U32 R4, R3, R10, RZ ;  /* 0x0000000a03047225 */ /* 0x000fc800078e00ff */
[----:B------:R-:W-:Y:S01]  /*5840*/  IMAD.X R9, RZ, RZ, RZ, P0 ;  /* 0x000000ffff097224 */ /* 0x000fe200000e06ff */
[----:B------:R-:W-:Y:S01]  /*5850*/  IADD3 RZ, P0, R5, R6, RZ ;  /* 0x0000000605ff7210 */ /* 0x000fe20007f1e0ff */
[----:B------:R-:W-:-:S04]  /*5860*/  IMAD.MOV.U32 R8, RZ, RZ, R7 ;  /* 0x000000ffff087224 */ /* 0x000fc800078e0007 */
[----:B------:R-:W-:-:S08]  /*5870*/  IMAD.WIDE.U32.X R8, R13, R11, R8, P0 ;  /* 0x0000000b0d087225 */ /* 0x000fd000000e0408 */
.L_x_169:
[-CC-:B------:R-:W-:Y:S01]  /*5880*/  SHF.R.U64 R18, R8, R0.reuse, R9.reuse ;  /* 0x0000000008127219 */ /* 0x180fe20000001209 */
[----:B------:R-:W0:Y:S01]  /*5890*/  LDC.64 R24, c[0x0][0x640] ;  /* 0x00019000ff187b82 */ /* 0x000e220000000a00 */
[----:B------:R-:W-:Y:S01]  /*58a0*/  SHF.R.U32.HI R0, RZ, R0, R9 ;  /* 0x00000000ff007219 */ /* 0x000fe20000011609 */
[----:B------:R-:W-:Y:S01]  /*58b0*/  ULDC UR4, c[0x0][0x150] ;  /* 0x0000540000047ab9 */ /* 0x000fe20000000800 */
[----:B------:R-:W-:Y:S02]  /*58c0*/  IADD3 R3, P0, RZ, -R18, RZ ;  /* 0x80000012ff037210 */ /* 0x000fe40007f1e0ff */
[----:B---3--:R-:W-:-:S03]  /*58d0*/  I2FP.F32.U32 R7, R12 ;  /* 0x0000000c00077245 */ /* 0x008fc60000201000 */
[----:B------:R-:W1:Y:S01]  /*58e0*/  LDC R6, c[0x0][0x618] ;  /* 0x00018600ff067b82 */ /* 0x000e620000000800 */
[----:B------:R-:W-:Y:S02]  /*58f0*/  IMAD.X R5, RZ, RZ, ~R0, P0 ;  /* 0x000000ffff057224 */ /* 0x000fe400000e0e00 */
[----:B------:R-:W-:Y:S01]  /*5900*/  FMUL R7, R7, UR4 ;  /* 0x0000000407077c20 */ /* 0x000fe20008400000 */
[----:B------:R-:W-:Y:S01]  /*5910*/  ULDC UR4, c[0x0][0x154] ;  /* 0x0000550000047ab9 */ /* 0x000fe20000000800 */
[-C--:B------:R-:W-:Y:S02]  /*5920*/  IMAD R0, R5, R14.reuse, RZ ;  /* 0x0000000e05007224 */ /* 0x080fe400078e02ff */
[C---:B------:R-:W-:Y:S01]  /*5930*/  IMAD.WIDE.U32 R4, R3.reuse, R14, R16 ;  /* 0x0000000e03047225 */ /* 0x040fe200078e0010 */
[----:B------:R-:W2:Y:S01]  /*5940*/  LDC R8, c[0x0][0x608] ;  /* 0x00018200ff087b82 */ /* 0x000ea20000000800 */
[----:B------:R-:W3:Y:S02]  /*5950*/  F2I.U32.TRUNC.NTZ R7, R7 ;  /* 0x0000000700077305 */ /* 0x000ee4000020f000 */
[----:B------:R-:W-:Y:S01]  /*5960*/  IMAD R3, R3, R15, R0 ;  /* 0x0000000f03037224 */ /* 0x000fe200078e0200 */
[----:B------:R-:W-:-:S03]  /*5970*/  I2FP.F32.U32 R0, R19 ;  /* 0x0000001300007245 */ /* 0x000fc60000201000 */
[----:B------:R-:W-:Y:S01]  /*5980*/  IMAD.IADD R3, R5, 0x1, R3 ;  /* 0x0000000105037824 */ /* 0x000fe200078e0203 */
[----:B------:R-:W4:Y:S01]  /*5990*/  LDC R22, c[0x0][0x658] ;  /* 0x00019600ff167b82 */ /* 0x000f220000000800 */
[----:B0-----:R-:W-:-:S04]  /*59a0*/  ISETP.NE.U32.AND P0, PT, R24, RZ, PT ;  /* 0x000000ff1800720c */ /* 0x001fc80003f05070 */
[----:B------:R-:W-:-:S03]  /*59b0*/  ISETP.NE.AND.EX P0, PT, R25, RZ, PT, P0 ;  /* 0x000000ff1900720c */ /* 0x000fc60003f05300 */
[----:B------:R-:W0:Y:S01]  /*59c0*/  LDC R9, c[0x0][0x144] ;  /* 0x00005100ff097b82 */ /* 0x000e220000000800 */
[-C--:B-1----:R-:W-:Y:S01]  /*59d0*/  SHF.R.U64 R10, R4, R6.reuse, R3 ;  /* 0x00000006040a7219 */ /* 0x082fe20000001203 */
[----:B---3--:R-:W-:Y:S01]  /*59e0*/  IMAD.MOV R7, RZ, RZ, -R7 ;  /* 0x000000ffff077224 */ /* 0x008fe200078e0a07 */
[----:B------:R-:W-:Y:S01]  /*59f0*/  SHF.R.U32.HI R3, RZ, R6, R3 ;  /* 0x00000006ff037219 */ /* 0x000fe20000011603 */
[----:B------:R-:W-:-:S04]  /*5a00*/  FMUL R6, R0, UR4 ;  /* 0x0000000400067c20 */ /* 0x000fc80008400000 */
[----:B------:R-:W1:Y:S01]  /*5a10*/  LDC R20, c[0x0][0x148] ;  /* 0x00005200ff147b82 */ /* 0x000e620000000800 */
[----:B------:R3:W0:Y:S01]  /*5a20*/  F2I.U32.TRUNC.NTZ R14, R6 ;  /* 0x00000006000e7305 */ /* 0x000622000020f000 */
[-CC-:B--2---:R-:W-:Y:S02]  /*5a30*/  SHF.R.U64 R0, R10, R8.reuse, R3.reuse ;  /* 0x000000080a007219 */ /* 0x184fe40000001203 */
[----:B------:R-:W-:-:S04]  /*5a40*/  SHF.R.U32.HI R3, RZ, R8, R3 ;  /* 0x00000008ff037219 */ /* 0x000fc80000011603 */
[----:B------:R-:W2:Y:S01]  /*5a50*/  LDC R21, c[0x0][0x648] ;  /* 0x00019200ff157b82 */ /* 0x000ea20000000800 */
[-CC-:B----4-:R-:W-:Y:S02]  /*5a60*/  SHF.R.U64 R13, R0, R22.reuse, R3.reuse ;  /* 0x00000016000d7219 */ /* 0x190fe40000001203 */
[----:B------:R-:W-:-:S03]  /*5a70*/  SHF.R.U32.HI R5, RZ, R22, R3 ;  /* 0x00000016ff057219 */ /* 0x000fc60000011603 */
[----:B------:R-:W-:Y:S02]  /*5a80*/  IMAD.MOV.U32 R4, RZ, RZ, R13 ;  /* 0x000000ffff047224 */ /* 0x000fe400078e000d */
[----:B------:R-:W4:Y:S01]  /*5a90*/  LDC R26, c[0x0][0x638] ;  /* 0x00018e00ff1a7b82 */ /* 0x000f220000000800 */
[----:B0-----:R-:W-:-:S07]  /*5aa0*/  IMAD R15, R9, R7, R12 ;  /* 0x00000007090f7224 */ /* 0x001fce00078e020c */
[----:B------:R-:W0:Y:S08]  /*5ab0*/  LDC R27, c[0x0][0x610] ;  /* 0x00018400ff1b7b82 */ /* 0x000e300000000800 */
[----:B------:R-:W0:Y:S01]  /*5ac0*/  LDC R28, c[0x0][0x600] ;  /* 0x00018000ff1c7b82 */ /* 0x000e220000000800 */
[----:B-123--:R-:W-:Y:S05]  /*5ad0*/  @!P0 BRA `(.L_x_170) ;  /* 0x0000000000288947 */ /* 0x00efea0003800000 */
[----:B------:R-:W1:Y:S02]  /*5ae0*/  LDC R4, c[0x0][0x64c] ;  /* 0x00019300ff047b82 */ /* 0x000e640000000800 */
[----:B-1----:R-:W-:-:S05]  /*5af0*/  IADD3 R3, P0, R13, R4, RZ ;  /* 0x000000040d037210 */ /* 0x002fca0007f1e0ff */
        /* <DEDUP_REMOVED lines=8> */
.L_x_170:
[----:B------:R-:W-:Y:S01]  /*5b80*/  ISETP.NE.AND P0, PT, R2, 0x1, PT ;  /* 0x000000010200780c */ /* 0x000fe20003f05270 */
[----:B------:R-:W-:Y:S01]  /*5b90*/  IMAD.MOV R14, RZ, RZ, -R14 ;  /* 0x000000ffff0e7224 */ /* 0x000fe200078e0a0e */
[----:B------:R-:W-:Y:S02]  /*5ba0*/  SHF.R.U64 R3, R4, R21, R5 ;  /* 0x0000001504037219 */ /* 0x000fe40000001205 */
[----:B------:R-:W-:-:S03]  /*5bb0*/  LOP3.LUT R0, R0, R99, RZ, 0xc0, !PT ;  /* 0x0000006300007212 */ /* 0x000fc600078ec0ff */
[----:B------:R-:W-:Y:S02]  /*5bc0*/  IMAD.MOV R4, RZ, RZ, -R3 ;  /* 0x000000ffff047224 */ /* 0x000fe400078e0a03 */
[----:B------:R-:W-:Y:S01]  /*5bd0*/  IMAD R22, R91, R3, R0 ;  /* 0x000000035b167224 */ /* 0x000fe200078e0200 */
[----:B------:R-:W-:Y:S01]  /*5be0*/  LOP3.LUT R3, R10, R97, RZ, 0xc0, !PT ;  /* 0x000000610a037212 */ /* 0x000fe200078ec0ff */
[----:B----4-:R-:W-:Y:S02]  /*5bf0*/  IMAD R0, R4, R26, R13 ;  /* 0x0000001a04007224 */ /* 0x010fe400078e020d */
[----:B------:R-:W-:Y:S02]  /*5c00*/  @P0 IMAD R15, R20, R14, R19 ;  /* 0x0000000e140f0224 */ /* 0x000fe400078e0213 */
[----:B0-----:R-:W-:Y:S02]  /*5c10*/  IMAD R3, R0, R28, R3 ;  /* 0x0000001c00037224 */ /* 0x001fe400078e0203 */
[----:B------:R-:W-:-:S02]  /*5c20*/  IMAD R22, R22, R27, R15 ;  /* 0x0000001b16167224 */ /* 0x000fc400078e020f */
[----:B------:R-:W-:-:S03]  /*5c30*/  IMAD.MOV.U32 R4, RZ, RZ, 0x1 ;  /* 0x00000001ff047424 */ /* 0x000fc600078e00ff */
[----:B------:R-:W-:Y:S02]  /*5c40*/  SEL R19, R3, R22, !P0 ;  /* 0x0000001603137207 */ /* 0x000fe40004000000 */
[----:B------:R-:W-:Y:S02]  /*5c50*/  PRMT R0, R4, 0x7610, R0 ;  /* 0x0000761004007816 */ /* 0x000fe40000000000 */
[----:B------:R-:W-:-:S07]  /*5c60*/  SEL R22, R22, R3, !P0 ;  /* 0x0000000316167207 */ /* 0x000fce0004000000 */
.L_x_168:
[----:B------:R-:W-:Y:S01]  /*5c70*/  LOP3.LUT P0, RZ, R0, 0xff, RZ, 0xc0, !PT ;  /* 0x000000ff00ff7812 */ /* 0x000fe2000780c0ff */
[----:B------:R-:W-:Y:S01]  /*5c80*/  UIMAD.WIDE.U32 UR4, UR38, 0x38e38e39, URZ ;  /* 0x38e38e39260478a5 */ /* 0x000fe2000f8e003f */
[----:B------:R-:W-:-:S03]  /*5c90*/  LOP3.LUT R103, R103, 0x1, RZ, 0x3c, !PT ;  /* 0x0000000167677812 */ /* 0x000fc600078e3cff */
[----:B------:R-:W-:-:S04]  /*5ca0*/  USHF.R.U32.HI UR4, URZ, 0x1, UR5 ;  /* 0x000000013f047899 */ /* 0x000fc80008011605 */
[----:B------:R-:W-:-:S04]  /*5cb0*/  UIMAD UR38, UR4, -0x9, UR38 ;  /* 0xfffffff7042678a4 */ /* 0x000fc8000f8e0226 */
[----:B------:R-:W-:Y:S08]  /*5cc0*/  @P0 BRA `(.L_x_171) ;  /* 0xffffffb800b00947 */ /* 0x000ff0000383ffff */
[----:B------:R-:W-:Y:S05]  /*5cd0*/  EXIT ;  /* 0x000000000000794d */ /* 0x000fea0003800000 */
.L_x_18:
[----:B------:R-:W-:-:S08]  /*5ce0*/  ISETP.NE.AND P0, PT, R14, RZ, PT ;  /* 0x000000ff0e00720c */ /* 0x000fd00003f05270 */
[----:B0-----:R-:W0:-:S00]  /*5cf0*/  USETMAXREG.DEALLOC.CTAPOOL 0x28 ;  /* 0x00000028000079c8 */ /* 0x001e0000080e0500 */
[----:B------:R-:W-:Y:S05]  /*5d00*/  @P0 EXIT ;  /* 0x000000000000094d */ /* 0x000fea0003800000 */
[----:B0-----:R-:W-:Y:S01]  /*5d10*/  LOP3.LUT P0, RZ, R8, 0xff, RZ, 0xc0, !PT ;  /* 0x000000ff08ff7812 */ /* 0x001fe2000780c0ff */
[----:B------:R-:W-:Y:S02]  /*5d20*/  IMAD.MOV.U32 R3, RZ, RZ, 0x1 ;  /* 0x00000001ff037424 */ /* 0x000fe400078e00ff */
[----:B------:R-:W-:-:S10]  /*5d30*/  IMAD.MOV.U32 R8, RZ, RZ, RZ ;  /* 0x000000ffff087224 */ /* 0x000fd400078e00ff */
[----:B------:R-:W-:Y:S05]  /*5d40*/  @!P0 BRA `(.L_x_172) ;  /* 0x0000000c002c8947 */ /* 0x000fea0003800000 */
[----:B------:R-:W0:Y:S01]  /*5d50*/  S2UR UR8, SR_CgaCtaId ;  /* 0x00000000000879c3 */ /* 0x000e220000008800 */
[----:B------:R-:W-:Y:S01]  /*5d60*/  LOP3.LUT P0, RZ, R5, 0x1f, RZ, 0xc0, !PT ;  /* 0x0000001f05ff7812 */ /* 0x000fe2000780c0ff */
[----:B------:R-:W-:Y:S01]  /*5d70*/  ULDC UR5, c[0x0][0x658] ;  /* 0x0001960000057ab9 */ /* 0x000fe20000000800 */
[----:B------:R-:W-:Y:S01]  /*5d80*/  UMOV UR6, 0xffffffff ;  /* 0xffffffff00067882 */ /* 0x000fe20000000000 */
[----:B------:R-:W-:Y:S01]  /*5d90*/  BSSY B0, `(.L_x_172) ;  /* 0x00000c6000007945 */ /* 0x000fe20003800000 */
[----:B------:R-:W-:Y:S01]  /*5da0*/  USHF.L.U32 UR6, UR6, UR5, URZ ;  /* 0x0000000506067299 */ /* 0x000fe2000800063f */
[C---:B------:R-:W-:Y:S01]  /*5db0*/  ISETP.NE.AND P2, PT, R4.reuse, RZ, PT ;  /* 0x000000ff0400720c */ /* 0x040fe20003f45270 */
[----:B------:R-:W-:Y:S01]  /*5dc0*/  IMAD.MOV.U32 R10, RZ, RZ, 0x1 ;  /* 0x00000001ff0a7424 */ /* 0x000fe200078e00ff */
[----:B------:R-:W-:Y:S01]  /*5dd0*/  ISETP.NE.OR P0, PT, R4, RZ, !P0 ;  /* 0x000000ff0400720c */ /* 0x000fe20004705670 */
[----:B------:R-:W-:Y:S01]  /*5de0*/  IMAD.MOV.U32 R3, RZ, RZ, 0x1 ;  /* 0x00000001ff037424 */ /* 0x000fe200078e00ff */
[----:B------:R-:W-:Y:S01]  /*5df0*/  LOP3.LUT R9, R23, 0x2, RZ, 0xfc, !PT ;  /* 0x0000000217097812 */ /* 0x000fe200078efcff */
[----:B------:R-:W-:Y:S01]  /*5e00*/  IMAD.MOV.U32 R8, RZ, RZ, RZ ;  /* 0x000000ffff087224 */ /* 0x000fe200078e00ff */
[----:B------:R-:W-:Y:S01]  /*5e10*/  ULDC UR4, c[0x0][0x600] ;  /* 0x0001800000047ab9 */ /* 0x000fe20000000800 */
[----:B------:R-:W-:Y:S01]  /*5e20*/  UMOV UR7, 0x1 ;  /* 0x0000000100077882 */ /* 0x000fe20000000000 */
[----:B------:R-:W-:-:S02]  /*5e30*/  UIADD3 UR22, UR40, 0x1, URZ ;  /* 0x0000000128167890 */ /* 0x000fc4000fffe03f */
[----:B------:R-:W-:Y:S02]  /*5e40*/  UIADD3 UR14, UR4, -0x1, URZ ;  /* 0xffffffff040e7890 */ /* 0x000fe4000fffe03f */
[----:B------:R-:W-:Y:S02]  /*5e50*/  USHF.L.U32 UR16, UR7, UR5, URZ ;  /* 0x0000000507107299 */ /* 0x000fe4000800063f */
[----:B------:R-:W-:Y:S01]  /*5e60*/  ULOP3.LUT UR15, URZ, UR6, URZ, 0x33, !UPT ;  /* 0x000000063f0f7292 */ /* 0x000fe2000f8e333f */
[----:B------:R-:W-:Y:S01]  /*5e70*/  ULDC.64 UR20, c[0x0][0x198] ;  /* 0x0000660000147ab9 */ /* 0x000fe20000000a00 */
[----:B0-----:R-:W-:-:S05]  /*5e80*/  IMAD.U32 R11, RZ, RZ, UR8 ;  /* 0x00000008ff0b7e24 */ /* 0x001fca000f8e00ff */
[----:B------:R-:W-:-:S07]  /*5e90*/  LEA R12, R11, 0x180, 0xc ;  /* 0x000001800b0c7811 */ /* 0x000fce00078e60ff */
.L_x_184:
[----:B------:R-:W-:-:S03]  /*5ea0*/  UMOV UR4, 0xffffffff ;  /* 0xffffffff00047882 */ /* 0x000fc60000000000 */
[----:B------:R-:W-:Y:S05]  /*5eb0*/  BRA.DIV UR4, `(.L_x_173) ;  /* 0x0000001204a07947 */ /* 0x000fea000b800000 */
[----:B------:R-:W-:-:S13]  /*5ec0*/  ELECT P6, URZ, PT ;  /* 0x00000000003f782f */ /* 0x000fda00038c0000 */
.L_x_202:
[----:B------:R-:W0:Y:S01]  /*5ed0*/  LDC R4, c[0x0][0x28c] ;  /* 0x0000a300ff047b82 */ /* 0x000e220000000800 */
[----:B------:R-:W-:Y:S01]  /*5ee0*/  BSSY B1, `(.L_x_174) ;  /* 0x000003b000017945 */ /* 0x000fe20003800000 */
[----:B0-----:R-:W-:-:S13]  /*5ef0*/  ISETP.LT.OR P6, PT, R4, 0x1, !P6 ;  /* 0x000000010400780c */ /* 0x001fda00077c1670 */
[----:B------:R-:W-:Y:S05]  /*5f00*/  @P6 BRA `(.L_x_175) ;  /* 0x0000000000e06947 */ /* 0x000fea0003800000 */
[----:B------:R-:W-:Y:S02]  /*5f10*/  IMAD R11, R22, 0x2, R11 ;  /* 0x00000002160b7824 */ /* 0x000fe400078e020b */
[----:B------:R-:W-:Y:S02]  /*5f20*/  IMAD.SHL.U32 R19, R19, 0x80, RZ ;  /* 0x0000008013137824 */ /* 0x000fe400078e00ff */
[----:B------:R-:W-:Y:S02]  /*5f30*/  IMAD.MOV.U32 R20, RZ, RZ, RZ ;  /* 0x000000ffff147224 */ /* 0x000fe400078e00ff */
[----:B------:R-:W-:Y:S02]  /*5f40*/  IMAD.U32 R21, RZ, RZ, UR22 ;  /* 0x00000016ff157e24 */ /* 0x000fe4000f8e00ff */
[----:B------:R-:W-:Y:S02]  /*5f50*/  IMAD.MOV.U32 R4, RZ, RZ, R3 ;  /* 0x000000ffff047224 */ /* 0x000fe400078e0003 */
[----:B------:R-:W-:-:S02]  /*5f60*/  IMAD.MOV.U32 R5, RZ, RZ, R8 ;  /* 0x000000ffff057224 */ /* 0x000fc400078e0008 */
[----:B------:R-:W-:-:S07]  /*5f70*/  IMAD.SHL.U32 R13, R11, 0x20, RZ ;  /* 0x000000200b0d7824 */ /* 0x000fce00078e00ff */
.L_x_179:
[----:B------:R-:W0:Y:S01]  /*5f80*/  S2UR UR4, SR_CgaCtaId ;  /* 0x00000000000479c3 */ /* 0x000e220000008800 */
[----:B------:R-:W-:-:S07]  /*5f90*/  MOV R6, 0x400 ;  /* 0x0000040000067802 */ /* 0x000fce0000000f00 */
[----:B------:R-:W1:Y:S01]  /*5fa0*/  @!P2 LDC R7, c[0x0][0x500] ;  /* 0x00014000ff07ab82 */ /* 0x000e620000000800 */
[----:B0-----:R-:W-:-:S05]  /*5fb0*/  IMAD.U32 R11, RZ, RZ, UR4 ;  /* 0x00000004ff0b7e24 */ /* 0x001fca000f8e00ff */
[----:B------:R-:W-:Y:S02]  /*5fc0*/  LEA R14, R11, R6, 0x18 ;  /* 0x000000060b0e7211 */ /* 0x000fe400078ec0ff */
[----:B------:R-:W-:-:S03]  /*5fd0*/  SHF.L.U32 R6, R4, 0x1f, RZ ;  /* 0x0000001f04067819 */ /* 0x000fc600000006ff */
[----:B------:R-:W-:-:S04]  /*5fe0*/  IMAD R15, R5, 0x8, R14 ;  /* 0x00000008050f7824 */ /* 0x000fc800078e020e */
[----:B------:R-:W0:Y:S02]  /*5ff0*/  SYNCS.PHASECHK.TRANS64.TRYWAIT P1, [R15+URZ+0x48], R6 ;  /* 0x000048060f0075a7 */ /* 0x000e24000802017f */
[----:B01----:R-:W-:Y:S05]  /*6000*/  @!P1 BRA `(.L_x_176) ;  /* 0x00000010006c9947 */ /* 0x003fea0003800000 */
.L_x_203:
[----:B0-----:R-:W-:Y:S01]  /*6010*/  PRMT R6, R9, 0x9910, RZ ;  /* 0x0000991009067816 */ /* 0x001fe200000000ff */
[----:B------:R0:W-:Y:S03]  /*6020*/  @!P2 SYNCS.ARRIVE.TRANS64 RZ, [R15+URZ], R7 ;  /* 0x000000070fffa9a7 */ /* 0x0001e6000800003f */
[----:B------:R-:W-:-:S13]  /*6030*/  ISETP.NE.AND P1, PT, R6, 0x2, PT ;  /* 0x000000020600780c */ /* 0x000fda0003f25270 */
[----:B0-----:R-:W-:Y:S05]  /*6040*/  @P1 BRA `(.L_x_177) ;  /* 0x0000000000041947 */ /* 0x001fea0003800000 */
[----:B------:R-:W-:Y:S01]  /*6050*/  BPT.TRAP 0x1 ;  /* 0x000000040000795c */ /* 0x000fe20000300000 */
.L_x_177:
[----:B------:R-:W-:Y:S05]  /*6060*/  @P0 BRA `(.L_x_178) ;  /* 0x0000000000040947 */ /* 0x000fea0003800000 */
[----:B------:R-:W-:Y:S01]  /*6070*/  BPT.TRAP 0x1 ;  /* 0x000000040000795c */ /* 0x000fe20000300000 */
.L_x_178:
[C---:B------:R-:W-:Y:S01]  /*6080*/  IMAD R6, R5.reuse, 0x2000, R12 ;  /* 0x0000200005067824 */ /* 0x040fe200078e020c */
[----:B------:R-:W-:Y:S01]  /*6090*/  R2UR UR8, R14 ;  /* 0x000000000e0872ca */ /* 0x000fe200000e0000 */
[----:B------:R-:W-:Y:S01]  /*60a0*/  IMAD R14, R5, 0x4000, R14 ;  /* 0x00004000050e7824 */ /* 0x000fe200078e020e */
[----:B------:R-:W-:Y:S01]  /*60b0*/  R2UR UR17, R13 ;  /* 0x000000000d1172ca */ /* 0x000fe200000e0000 */
[----:B------:R-:W-:Y:S01]  /*60c0*/  VIADD R21, R21, 0xffffffff ;  /* 0xffffffff15157836 */ /* 0x000fe20000000000 */
[----:B------:R-:W-:Y:S01]  /*60d0*/  R2UR UR5, R6 ;  /* 0x00000000060572ca */ /* 0x000fe200000e0000 */
[----:B------:R-:W-:Y:S01]  /*60e0*/  UIADD3 UR4, UP0, UR20, 0xf0, URZ ;  /* 0x000000f014047890 */ /* 0x000fe2000ff1e03f */
[----:B------:R-:W-:Y:S01]  /*60f0*/  R2UR UR11, R14 ;  /* 0x000000000e0b72ca */ /* 0x000fe200000e0000 */
[----:B------:R-:W-:Y:S01]  /*6100*/  UIADD3 UR24, UP1, UR20, 0x1f0, URZ ;  /* 0x000001f014187890 */ /* 0x000fe2000ff3e03f */
[----:B------:R-:W-:Y:S01]  /*6110*/  R2UR UR9, R15 ;  /* 0x000000000f0972ca */ /* 0x000fe200000e0000 */
[----:B------:R-:W-:Y:S01]  /*6120*/  VIADD R5, R5, 0x1 ;  /* 0x0000000105057836 */ /* 0x000fe20000000000 */
[----:B------:R-:W-:Y:S01]  /*6130*/  R2UR UR10, R20 ;  /* 0x00000000140a72ca */ /* 0x000fe200000e0000 */
[----:B------:R-:W-:Y:S01]  /*6140*/  UIADD3.X UR25, URZ, UR21, URZ, UP1, !UPT ;  /* 0x000000153f197290 */ /* 0x000fe20008ffe43f */
[----:B------:R-:W-:Y:S01]  /*6150*/  R2UR UR12, R18 ;  /* 0x00000000120c72ca */ /* 0x000fe200000e0000 */
[----:B------:R-:W-:Y:S01]  /*6160*/  UMOV UR19, 0x30000 ;  /* 0x0003000000137882 */ /* 0x000fe20000000000 */
[----:B------:R-:W-:Y:S01]  /*6170*/  R2UR UR18, R19 ;  /* 0x00000000131272ca */ /* 0x000fe200000e0000 */
[----:B------:R-:W-:Y:S01]  /*6180*/  UMOV UR6, 0x0 ;  /* 0x0000000000067882 */ /* 0x000fe20000000000 */
[----:B------:R-:W-:Y:S01]  /*6190*/  ISETP.GT.AND P3, PT, R21, 0x1, PT ;  /* 0x000000011500780c */ /* 0x000fe20003f64270 */
[----:B------:R-:W-:Y:S01]  /*61a0*/  UIADD3 UR8, UR8, UR5, URZ ;  /* 0x0000000508087290 */ /* 0x000fe2000fffe03f */
[C---:B------:R-:W-:Y:S01]  /*61b0*/  ISETP.NE.AND P1, PT, R5.reuse, 0x9, PT ;  /* 0x000000090500780c */ /* 0x040fe20003f25270 */
[----:B------:R-:W-:Y:S01]  /*61c0*/  UIADD3.X UR5, URZ, UR21, URZ, UP0, !UPT ;  /* 0x000000153f057290 */ /* 0x000fe200087fe43f */
[----:B------:R-:W-:Y:S01]  /*61d0*/  VIADD R20, R20, 0x80 ;  /* 0x0000008014147836 */ /* 0x000fe20000000000 */
[----:B------:R-:W-:Y:S01]  /*61e0*/  UIADD3 UR13, UR11, 0x12180, URZ ;  /* 0x000121800b0d7890 */ /* 0x000fe2000fffe03f */
[----:B------:R-:W-:Y:S01]  /*61f0*/  SEL R7, RZ, 0x1, P1 ;  /* 0x00000001ff077807 */ /* 0x000fe20000800000 */
[----:B------:R-:W-:Y:S01]  /*6200*/  UMOV UR7, 0x10000000 ;  /* 0x1000000000077882 */ /* 0x000fe20000000000 */
[----:B------:R-:W-:Y:S01]  /*6210*/  UMOV UR11, UR17 ;  /* 0x00000011000b7c82 */ /* 0x000fe20008000000 */
[----:B------:R-:W-:-:S02]  /*6220*/  SEL R5, R5, RZ, P1 ;  /* 0x000000ff05057207 */ /* 0x000fc40000800000 */
[----:B------:R-:W-:Y:S01]  /*6230*/  LOP3.LUT R4, R4, R7, RZ, 0x3c, !PT ;  /* 0x0000000704047212 */ /* 0x000fe200078e3cff */
[----:B------:R0:W-:Y:S02]  /*6240*/  UTMALDG.3D.MULTICAST [UR8], [UR4], UR19, desc[UR6] ;  /* 0x00000608040073b4 */ /* 0x0001e40008011813 */
[----:B0-----:R-:W-:Y:S01]  /*6250*/  UMOV UR8, UR13 ;  /* 0x0000000d00087c82 */ /* 0x001fe20008000000 */
[----:B------:R-:W-:Y:S02]  /*6260*/  UMOV UR11, UR18 ;  /* 0x00000012000b7c82 */ /* 0x000fe40008000000 */
[----:B------:R0:W-:Y:S02]  /*6270*/  UTMALDG.3D [UR8], [UR24], desc[UR6] ;  /* 0x00000608180075b4 */ /* 0x0001e40008011000 */
[----:B0-----:R-:W-:Y:S05]  /*6280*/  @P3 BRA `(.L_x_179) ;  /* 0xfffffffc003c3947 */ /* 0x001fea000383ffff */
.L_x_175:
[----:B------:R-:W-:Y:S05]  /*6290*/  BSYNC B1 ;  /* 0x0000000000017941 */ /* 0x000fea0003800000 */
.L_x_174:
[----:B------:R-:W3:Y:S01]  /*62a0*/  LDL.64 R14, [R1] ;  /* 0x00000000010e7983 */ /* 0x000ee20000100a00 */
[----:B------:R-:W-:Y:S01]  /*62b0*/  LOP3.LUT P4, RZ, R10, 0xff, RZ, 0xc0, !PT ;  /* 0x000000ff0aff7812 */ /* 0x000fe2000788c0ff */
[----:B------:R-:W-:Y:S01]  /*62c0*/  VIADD R7, R8, UR40 ;  /* 0x0000002808077c36 */ /* 0x000fe20008000000 */
[----:B------:R-:W-:Y:S01]  /*62d0*/  ULDC.64 UR4, c[0x0][0x650] ;  /* 0x0001940000047ab9 */ /* 0x000fe20000000a00 */
[----:B------:R-:W-:Y:S01]  /*62e0*/  IMAD.U32 R8, RZ, RZ, UR40 ;  /* 0x00000028ff087e24 */ /* 0x000fe2000f8e00ff */
[----:B------:R-:W-:Y:S01]  /*62f0*/  UISETP.GE.U32.AND UP0, UPT, UR40, 0x9, UPT ;  /* 0x000000092800788c */ /* 0x000fe2000bf06070 */
[----:B------:R-:W-:Y:S01]  /*6300*/  BSSY B1, `(.L_x_180) ;  /* 0x000006c000017945 */ /* 0x000fe20003800000 */
[----:B------:R-:W-:Y:S01]  /*6310*/  ISETP.GT.U32.AND P1, PT, R7, 0x8, PT ;  /* 0x000000080700780c */ /* 0x000fe20003f24070 */
[----:B------:R-:W-:Y:S01]  /*6320*/  IMAD.MOV.U32 R22, RZ, RZ, -0x1 ;  /* 0xffffffffff167424 */ /* 0x000fe200078e00ff */
[----:B------:R-:W-:Y:S01]  /*6330*/  PRMT R10, RZ, 0x7610, R10 ;  /* 0x00007610ff0a7816 */ /* 0x000fe2000000000a */
[----:B------:R-:W-:Y:S01]  /*6340*/  IMAD.MOV.U32 R19, RZ, RZ, -0x1 ;  /* 0xffffffffff137424 */ /* 0x000fe200078e00ff */
[----:B------:R-:W-:Y:S01]  /*6350*/  ISETP.LT.U32.AND P1, PT, R8, 0x9, P1 ;  /* 0x000000090800780c */ /* 0x000fe20000f21070 */
[----:B------:R-:W-:Y:S01]  /*6360*/  IMAD.MOV.U32 R18, RZ, RZ, -0x1 ;  /* 0xffffffffff127424 */ /* 0x000fe200078e00ff */
[----:B------:R-:W-:Y:S01]  /*6370*/  PLOP3.LUT P3, PT, PT, PT, UP0, 0x80, 0x0 ;  /* 0x000000000000781c */ /* 0x000fe20003f6f008 */
[----:B------:R-:W0:Y:S01]  /*6380*/  @P4 S2R R11, SR_CgaCtaId ;  /* 0x00000000000b4919 */ /* 0x000e220000008800 */
[----:B------:R-:W-:-:S04]  /*6390*/  @P4 MOV R4, 0x400 ;  /* 0x0000040000044802 */ /* 0x000fc80000000f00 */
[----:B0-----:R-:W-:Y:S01]  /*63a0*/  @P4 LEA R6, R11, R4, 0x18 ;  /* 0x000000040b064211 */ /* 0x001fe200078ec0ff */
[----:B------:R-:W-:Y:S01]  /*63b0*/  IMAD.WIDE.U32 R4, R7, 0x38e38e39, RZ ;  /* 0x38e38e3907047825 */ /* 0x000fe200078e00ff */
[----:B------:R-:W-:Y:S02]  /*63c0*/  SEL R4, RZ, 0x1, !P1 ;  /* 0x00000001ff047807 */ /* 0x000fe40004800000 */
[----:B------:R0:W-:Y:S02]  /*63d0*/  @P4 SYNCS.ARRIVE.TRANS64.A1T0 RZ, [R6+URZ+0xc8], RZ ;  /* 0x0000c8ff06ff49a7 */ /* 0x0001e4000810003f */
[----:B------:R-:W-:Y:S02]  /*63e0*/  LOP3.LUT R3, R3, R4, RZ, 0x3c, !PT ;  /* 0x0000000403037212 */ /* 0x000fe400078e3cff */
[----:B------:R-:W-:Y:S02]  /*63f0*/  PRMT R4, RZ, 0x7610, R4 ;  /* 0x00007610ff047816 */ /* 0x000fe40000000004 */
[----:B0-----:R-:W-:-:S04]  /*6400*/  SHF.R.U32.HI R6, RZ, 0x1, R5 ;  /* 0x00000001ff067819 */ /* 0x001fc80000011605 */
[----:B------:R-:W-:Y:S01]  /*6410*/  @P3 LOP3.LUT R3, R3, 0x1, R6, 0x78, !PT ;  /* 0x0000000103033812 */ /* 0x000fe200078e7806 */
[----:B------:R-:W-:Y:S01]  /*6420*/  IMAD R8, R6, -0x9, R7 ;  /* 0xfffffff706087824 */ /* 0x000fe200078e0207 */
[----:B---3--:R-:W-:-:S04]  /*6430*/  IADD3 R16, P4, R16, R14, RZ ;  /* 0x0000000e10107210 */ /* 0x008fc80007f9e0ff */
[----:B------:R-:W-:Y:S01]  /*6440*/  ISETP.GE.U32.AND P1, PT, R16, UR4, PT ;  /* 0x0000000410007c0c */ /* 0x000fe2000bf26070 */
[----:B------:R-:W-:-:S05]  /*6450*/  IMAD.X R17, R17, 0x1, R0, P4 ;  /* 0x0000000111117824 */ /* 0x000fca00020e0600 */
[----:B------:R-:W-:-:S13]  /*6460*/  ISETP.GE.U32.AND.EX P1, PT, R17, UR5, PT, P1 ;  /* 0x0000000511007c0c */ /* 0x000fda000bf26110 */
[----:B------:R-:W-:Y:S05]  /*6470*/  @P1 BRA `(.L_x_181) ;  /* 0x0000000400501947 */ /* 0x000fea0003800000 */
[----:B------:R-:W0:Y:S01]  /*6480*/  S2R R13, SR_CTAID.X ;  /* 0x00000000000d7919 */ /* 0x000e220000002500 */
[----:B------:R-:W-:Y:S01]  /*6490*/  ULDC.64 UR4, c[0x0][0x628] ;  /* 0x00018a0000047ab9 */ /* 0x000fe20000000a00 */
[----:B------:R-:W-:Y:S01]  /*64a0*/  ULDC UR7, c[0x0][0x630] ;  /* 0x00018c0000077ab9 */ /* 0x000fe20000000800 */
[----:B------:R-:W-:Y:S01]  /*64b0*/  ISETP.NE.U32.AND P1, PT, RZ, UR4, PT ;  /* 0x00000004ff007c0c */ /* 0x000fe2000bf25070 */
[----:B------:R-:W1:Y:S01]  /*64c0*/  S2R R14, SR_CTAID.Y ;  /* 0x00000000000e7919 */ /* 0x000e620000002600 */
[----:B------:R-:W-:Y:S01]  /*64d0*/  ULDC UR8, c[0x0][0x150] ;  /* 0x0000540000087ab9 */ /* 0x000fe20000000800 */
[----:B------:R-:W-:Y:S01]  /*64e0*/  IMAD.MOV.U32 R4, RZ, RZ, R16 ;  /* 0x000000ffff047224 */ /* 0x000fe200078e0010 */
[----:B------:R-:W-:Y:S01]  /*64f0*/  ISETP.NE.AND.EX P1, PT, RZ, UR5, PT, P1 ;  /* 0x00000005ff007c0c */ /* 0x000fe2000bf25310 */
[----:B------:R-:W-:Y:S01]  /*6500*/  IMAD.MOV.U32 R5, RZ, RZ, R17 ;  /* 0x000000ffff057224 */ /* 0x000fe200078e0011 */
[----:B0-----:R-:W-:-:S11]  /*6510*/  I2FP.F32.U32 R19, R13 ;  /* 0x0000000d00137245 */ /* 0x001fd60000201000 */
[----:B------:R-:W-:Y:S05]  /*6520*/  @!P1 BRA `(.L_x_182) ;  /* 0x0000000000289947 */ /* 0x000fea0003800000 */
[----:B------:R-:W-:Y:S02]  /*6530*/  ULDC UR6, c[0x0][0x634] ;  /* 0x00018d0000067ab9 */ /* 0x000fe40000000800 */
[----:B------:R-:W-:-:S05]  /*6540*/  IADD3 R5, P1, R16, UR6, RZ ;  /* 0x0000000610057c10 */ /* 0x000fca000ff3e0ff */
[----:B------:R-:W-:-:S04]  /*6550*/  IMAD.X R15, RZ, RZ, R17, P1 ;  /* 0x000000ffff0f7224 */ /* 0x000fc800008e0611 */
[----:B------:R-:W-:-:S04]  /*6560*/  IMAD.WIDE.U32 R6, R15, UR4, RZ ;  /* 0x000000040f067c25 */ /* 0x000fc8000f8e00ff */
[----:B------:R-:W-:-:S04]  /*6570*/  IMAD.WIDE.U32 R6, P1, R5, UR5, R6 ;  /* 0x0000000505067c25 */ /* 0x000fc8000f820006 */
[----:B------:R-:W-:-:S04]  /*6580*/  IMAD.WIDE.U32 R4, R5, UR4, RZ ;  /* 0x0000000405047c25 */ /* 0x000fc8000f8e00ff */
[----:B------:R-:W-:Y:S01]  /*6590*/  IMAD.MOV.U32 R4, RZ, RZ, R7 ;  /* 0x000000ffff047224 */ /* 0x000fe200078e0007 */
[----:B------:R-:W-:Y:S01]  /*65a0*/  IADD3 RZ, P3, R5, R6, RZ ;  /* 0x0000000605ff7210 */ /* 0x000fe20007f7e0ff */
[----:B------:R-:W-:-:S04]  /*65b0*/  IMAD.X R5, RZ, RZ, RZ, P1 ;  /* 0x000000ffff057224 */ /* 0x000fc800008e06ff */
[----:B------:R-:W-:-:S08]  /*65c0*/  IMAD.WIDE.U32.X R4, R15, UR5, R4, P3 ;  /* 0x000000050f047c25 */ /* 0x000fd000098e0404 */
.L_x_182:
[--C-:B------:R-:W-:Y:S01]  /*65d0*/  SHF.R.U64 R18, R4, UR7, R5.reuse ;  /* 0x0000000704127c19 */ /* 0x100fe20008001205 */
[----:B------:R-:W-:Y:S01]  /*65e0*/  FMUL R19, R19, UR8 ;  /* 0x0000000813137c20 */ /* 0x000fe20008400000 */
[----:B------:R-:W-:Y:S01]  /*65f0*/  SHF.R.U32.HI R4, RZ, UR7, R5 ;  /* 0x00000007ff047c19 */ /* 0x000fe20008011605 */
[----:B------:R-:W0:Y:S01]  /*6600*/  LDC R6, c[0x0][0x144] ;  /* 0x00005100ff067b82 */ /* 0x000e220000000800 */
[----:B------:R-:W-:Y:S01]  /*6610*/  IADD3 R5, P1, RZ, -R18, RZ ;  /* 0x80000012ff057210 */ /* 0x000fe20007f3e0ff */
[----:B------:R-:W-:Y:S01]  /*6620*/  ULDC UR6, c[0x0][0x154] ;  /* 0x0000550000067ab9 */ /* 0x000fe20000000800 */
[----:B-1----:R-:W-:Y:S01]  /*6630*/  I2FP.F32.U32 R7, R14 ;  /* 0x0000000e00077245 */ /* 0x002fe20000201000 */
[----:B------:R-:W1:Y:S01]  /*6640*/  F2I.U32.TRUNC.NTZ R19, R19 ;  /* 0x0000001300137305 */ /* 0x000e62000020f000 */
[----:B------:R-:W-:Y:S01]  /*6650*/  ULDC.64 UR4, c[0x0][0x620] ;  /* 0x0001880000047ab9 */ /* 0x000fe20000000a00 */
[----:B------:R-:W-:Y:S01]  /*6660*/  IMAD.X R4, RZ, RZ, ~R4, P1 ;  /* 0x000000ffff047224 */ /* 0x000fe200008e0e04 */
[----:B------:R-:W-:Y:S01]  /*6670*/  ISETP.NE.AND P4, PT, R2, 0x1, PT ;  /* 0x000000010200780c */ /* 0x000fe20003f85270 */
[----:B------:R-:W-:Y:S01]  /*6680*/  FMUL R20, R7, UR6 ;  /* 0x0000000607147c20 */ /* 0x000fe20008400000 */
[----:B------:R-:W3:Y:S01]  /*6690*/  LDC R21, c[0x0][0x148] ;  /* 0x00005200ff157b82 */ /* 0x000ee20000000800 */
[----:B------:R-:W-:Y:S01]  /*66a0*/  IMAD R4, R4, UR4, RZ ;  /* 0x0000000404047c24 */ /* 0x000fe2000f8e02ff */
[----:B------:R-:W-:-:S02]  /*66b0*/  ULDC.64 UR6, c[0x0][0x640] ;  /* 0x0001900000067ab9 */ /* 0x000fc40000000a00 */
[----:B------:R-:W-:Y:S01]  /*66c0*/  ISETP.NE.U32.AND P1, PT, RZ, UR6, PT ;  /* 0x00000006ff007c0c */ /* 0x000fe2000bf25070 */
[----:B------:R-:W4:Y:S01]  /*66d0*/  F2I.U32.TRUNC.NTZ R20, R20 ;  /* 0x0000001400147305 */ /* 0x000f22000020f000 */
[C---:B------:R-:W-:Y:S02]  /*66e0*/  IMAD R7, R5.reuse, UR5, R4 ;  /* 0x0000000505077c24 */ /* 0x040fe4000f8e0204 */
[----:B------:R-:W-:Y:S01]  /*66f0*/  IMAD.WIDE.U32 R4, R5, UR4, R16 ;  /* 0x0000000405047c25 */ /* 0x000fe2000f8e0010 */
[----:B------:R-:W-:Y:S01]  /*6700*/  ULDC UR4, c[0x0][0x618] ;  /* 0x0001860000047ab9 */ /* 0x000fe20000000800 */
[----:B------:R-:W-:Y:S02]  /*6710*/  ISETP.NE.AND.EX P1, PT, RZ, UR7, PT, P1 ;  /* 0x00000007ff007c0c */ /* 0x000fe4000bf25310 */
[----:B------:R-:W-:Y:S02]  /*6720*/  IMAD.IADD R5, R5, 0x1, R7 ;  /* 0x0000000105057824 */ /* 0x000fe400078e0207 */
[----:B-1----:R-:W-:-:S03]  /*6730*/  IMAD.MOV R19, RZ, RZ, -R19 ;  /* 0x000000ffff137224 */ /* 0x002fc600078e0a13 */
[----:B------:R-:W-:Y:S01]  /*6740*/  SHF.R.U64 R15, R4, UR4, R5 ;  /* 0x00000004040f7c19 */ /* 0x000fe20008001205 */
[----:B0-----:R-:W-:Y:S01]  /*6750*/  IMAD R13, R6, R19, R13 ;  /* 0x00000013060d7224 */ /* 0x001fe200078e020d */
[----:B------:R-:W-:Y:S01]  /*6760*/  SHF.R.U32.HI R4, RZ, UR4, R5 ;  /* 0x00000004ff047c19 */ /* 0x000fe20008011605 */
[----:B------:R-:W-:Y:S01]  /*6770*/  ULDC UR4, c[0x0][0x608] ;  /* 0x0001820000047ab9 */ /* 0x000fe20000000800 */
[----:B----4-:R-:W-:Y:S02]  /*6780*/  IMAD.MOV R6, RZ, RZ, -R20 ;  /* 0x000000ffff067224 */ /* 0x010fe400078e0a14 */
[--C-:B------:R-:W-:Y:S02]  /*6790*/  SHF.R.U64 R20, R15, UR4, R4.reuse ;  /* 0x000000040f147c19 */ /* 0x100fe40008001204 */
[----:B------:R-:W-:Y:S01]  /*67a0*/  SHF.R.U32.HI R5, RZ, UR4, R4 ;  /* 0x00000004ff057c19 */ /* 0x000fe20008011604 */
[----:B------:R-:W-:Y:S01]  /*67b0*/  ULDC UR4, c[0x0][0x658] ;  /* 0x0001960000047ab9 */ /* 0x000fe20000000800 */
[----:B---3--:R-:W-:-:S02]  /*67c0*/  @P4 IMAD R13, R21, R6, R14 ;  /* 0x00000006150d4224 */ /* 0x008fc400078e020e */
[--C-:B------:R-:W-:Y:S02]  /*67d0*/  SHF.R.U64 R14, R20, UR4, R5.reuse ;  /* 0x00000004140e7c19 */ /* 0x100fe40008001205 */
[----:B------:R-:W-:-:S03]  /*67e0*/  SHF.R.U32.HI R19, RZ, UR4, R5 ;  /* 0x00000004ff137c19 */ /* 0x000fc60008011605 */
[----:B------:R-:W-:Y:S02]  /*67f0*/  IMAD.MOV.U32 R6, RZ, RZ, R14 ;  /* 0x000000ffff067224 */ /* 0x000fe400078e000e */
[----:B------:R-:W-:Y:S01]  /*6800*/  IMAD.MOV.U32 R5, RZ, RZ, R19 ;  /* 0x000000ffff057224 */ /* 0x000fe200078e0013 */
[----:B------:R-:W-:Y:S06]  /*6810*/  @!P1 BRA `(.L_x_183) ;  /* 0x00000000002c9947 */ /* 0x000fec0003800000 */
        /* <DEDUP_REMOVED lines=9> */
[----:B------:R-:W-:-:S04]  /*68b0*/  IMAD.WIDE.U32.X R4, R19, UR7, R4, P3 ;  /* 0x0000000713047c25 */ /* 0x000fc800098e0404 */
[----:B------:R-:W-:-:S07]  /*68c0*/  IMAD.MOV.U32 R6, RZ, RZ, R4 ;  /* 0x000000ffff067224 */ /* 0x000fce00078e0004 */
.L_x_183:
[----:B------:R-:W-:Y:S01]  /*68d0*/  ULDC UR4, c[0x0][0x648] ;  /* 0x0001920000047ab9 */ /* 0x000fe20000000800 */
[----:B------:R-:W-:Y:S01]  /*68e0*/  LOP3.LUT R4, R20, UR15, RZ, 0xc0, !PT ;  /* 0x0000000f14047c12 */ /* 0x000fe2000f8ec0ff */
[----:B------:R-:W-:Y:S01]  /*68f0*/  ULDC UR5, c[0x0][0x610] ;  /* 0x0001840000057ab9 */ /* 0x000fe20000000800 */
[----:B------:R-:W-:Y:S01]  /*6900*/  SHF.R.U64 R5, R6, UR4, R5 ;  /* 0x0000000406057c19 */ /* 0x000fe20008001205 */
[----:B------:R-:W-:Y:S01]  /*6910*/  ULDC UR4, c[0x0][0x638] ;  /* 0x00018e0000047ab9 */ /* 0x000fe20000000800 */
[----:B------:R-:W-:-:S03]  /*6920*/  LOP3.LUT R15, R15, UR14, RZ, 0xc0, !PT ;  /* 0x0000000e0f0f7c12 */ /* 0x000fc6000f8ec0ff */
[----:B------:R-:W-:Y:S02]  /*6930*/  IMAD.MOV R7, RZ, RZ, -R5 ;  /* 0x000000ffff077224 */ /* 0x000fe400078e0a05 */
[----:B------:R-:W-:Y:S02]  /*6940*/  IMAD R4, R5, UR16, R4 ;  /* 0x0000001005047c24 */ /* 0x000fe4000f8e0204 */
[----:B------:R-:W-:Y:S01]  /*6950*/  IMAD R14, R7, UR4, R14 ;  /* 0x00000004070e7c24 */ /* 0x000fe2000f8e020e */
[----:B------:R-:W-:Y:S01]  /*6960*/  ULDC UR4, c[0x0][0x600] ;  /* 0x0001800000047ab9 */ /* 0x000fe20000000800 */
[----:B------:R-:W-:Y:S02]  /*6970*/  IMAD R13, R4, UR5, R13 ;  /* 0x00000005040d7c24 */ /* 0x000fe4000f8e020d */
[----:B------:R-:W-:Y:S02]  /*6980*/  IMAD R14, R14, UR4, R15 ;  /* 0x000000040e0e7c24 */ /* 0x000fe4000f8e020f */
[----:B------:R-:W-:-:S03]  /*6990*/  IMAD.MOV.U32 R4, RZ, RZ, 0x1 ;  /* 0x00000001ff047424 */ /* 0x000fc600078e00ff */
[----:B------:R-:W-:Y:S02]  /*69a0*/  SEL R19, R14, R13, !P4 ;  /* 0x0000000d0e137207 */ /* 0x000fe40006000000 */
[----:B------:R-:W-:-:S07]  /*69b0*/  SEL R22, R13, R14, !P4 ;  /* 0x0000000e0d167207 */ /* 0x000fce0006000000 */
.L_x_181:
[----:B------:R-:W-:Y:S05]  /*69c0*/  BSYNC B1 ;  /* 0x0000000000017941 */ /* 0x000fea0003800000 */
.L_x_180:
[----:B------:R-:W-:-:S13]  /*69d0*/  LOP3.LUT P1, RZ, R4, 0xff, RZ, 0xc0, !PT ;  /* 0x000000ff04ff7812 */ /* 0x000fda000782c0ff */
[----:B------:R-:W-:Y:S05]  /*69e0*/  @P1 BRA `(.L_x_184) ;  /* 0xfffffff4002c1947 */ /* 0x000fea000383ffff */
[----:B------:R-:W-:Y:S05]  /*69f0*/  BSYNC B0 ;  /* 0x0000000000007941 */ /* 0x000fea0003800000 */
.L_x_172:
[----:B------:R-:W-:-:S03]  /*6a00*/  UMOV UR4, 0xffffffff ;  /* 0xffffffff00047882 */ /* 0x000fc60000000000 */
[----:B------:R-:W-:Y:S05]  /*6a10*/  BRA.DIV UR4, `(.L_x_185) ;  /* 0x0000000604fc7947 */ /* 0x000fea000b800000 */
[----:B------:R-:W-:-:S13]  /*6a20*/  ELECT P6, URZ, PT ;  /* 0x00000000003f782f */ /* 0x000fda00038c0000 */
.L_x_206:
[----:B------:R-:W-:Y:S04]  /*6a30*/  BSSY B0, `(.L_x_186) ;  /* 0x0000058000007945 */ /* 0x000fe80003800000 */
[----:B------:R-:W-:Y:S05]  /*6a40*/  @!P6 BRA `(.L_x_187) ;  /* 0x000000040058e947 */ /* 0x000fea0003800000 */
[----:B------:R-:W-:-:S04]  /*6a50*/  LOP3.LUT R23, R23, 0x2, RZ, 0xfc, !PT ;  /* 0x0000000217177812 */ /* 0x000fc800078efcff */
[----:B------:R-:W-:-:S13]  /*6a60*/  ISETP.NE.AND P0, PT, R23, 0x3, PT ;  /* 0x000000031700780c */ /* 0x000fda0003f05270 */
[----:B------:R-:W-:Y:S05]  /*6a70*/  @!P0 BRA `(.L_x_188) ;  /* 0x0000000000048947 */ /* 0x000fea0003800000 */
[----:B------:R-:W-:Y:S01]  /*6a80*/  BPT.TRAP 0x1 ;  /* 0x000000040000795c */ /* 0x000fe20000300000 */
.L_x_188:
[----:B------:R-:W0:Y:S01]  /*6a90*/  S2R R5, SR_CgaCtaId ;  /* 0x0000000000057919 */ /* 0x000e220000008800 */
[----:B------:R-:W-:Y:S02]  /*6aa0*/  MOV R0, 0x400 ;  /* 0x0000040000007802 */ /* 0x000fe40000000f00 */
[----:B------:R-:W-:Y:S02]  /*6ab0*/  SHF.L.U32 R2, R3, 0x1f, RZ ;  /* 0x0000001f03027819 */ /* 0x000fe400000006ff */
[----:B0-----:R-:W-:-:S05]  /*6ac0*/  LEA R5, R5, R0, 0x18 ;  /* 0x0000000005057211 */ /* 0x001fca00078ec0ff */
[----:B------:R-:W-:-:S04]  /*6ad0*/  VIADD R5, R5, 0x48 ;  /* 0x0000004805057836 */ /* 0x000fc80000000000 */
[C---:B------:R-:W-:Y:S02]  /*6ae0*/  IMAD R7, R8.reuse, 0x8, R5 ;  /* 0x0000000808077824 */ /* 0x040fe400078e0205 */
[----:B------:R-:W-:Y:S02]  /*6af0*/  VIADD R8, R8, 0x1 ;  /* 0x0000000108087836 */ /* 0x000fe40000000000 */
[----:B------:R-:W0:Y:S03]  /*6b00*/  SYNCS.PHASECHK.TRANS64.TRYWAIT P0, [R7+URZ], R2 ;  /* 0x00000002070075a7 */ /* 0x000e26000800017f */
[----:B------:R-:W-:-:S04]  /*6b10*/  ISETP.NE.AND P1, PT, R8, 0x9, PT ;  /* 0x000000090800780c */ /* 0x000fc80003f25270 */
[----:B------:R-:W-:Y:S02]  /*6b20*/  SEL R0, RZ, 0x1, P1 ;  /* 0x00000001ff007807 */ /* 0x000fe40000800000 */
[----:B------:R-:W-:Y:S02]  /*6b30*/  SEL R8, R8, RZ, P1 ;  /* 0x000000ff08087207 */ /* 0x000fe40000800000 */
[----:B------:R-:W-:-:S03]  /*6b40*/  LOP3.LUT R9, R3, R0, RZ, 0x3c, !PT ;  /* 0x0000000003097212 */ /* 0x000fc600078e3cff */
[----:B------:R-:W-:Y:S01]  /*6b50*/  IMAD R6, R8, 0x8, R5 ;  /* 0x0000000808067824 */ /* 0x000fe200078e0205 */
[----:B------:R-:W-:Y:S01]  /*6b60*/  SHF.L.U32 R3, R9, 0x1f, RZ ;  /* 0x0000001f09037819 */ /* 0x000fe200000006ff */
[----:B0-----:R-:W-:Y:S06]  /*6b70*/  @!P0 BRA `(.L_x_189) ;  /* 0x0000000400c48947 */ /* 0x001fec0003800000 */
.L_x_207:
[----:B------:R-:W1:Y:S01]  /*6b80*/  SYNCS.PHASECHK.TRANS64.TRYWAIT P0, [R6+URZ], R3 ;  /* 0x00000003060075a7 */ /* 0x000e62000800017f */
[----:B------:R-:W-:-:S05]  /*6b90*/  VIADD R0, R8, 0x1 ;  /* 0x0000000108007836 */ /* 0x000fca0000000000 */
[----:B------:R-:W-:-:S04]  /*6ba0*/  ISETP.NE.AND P1, PT, R0, 0x9, PT ;  /* 0x000000090000780c */ /* 0x000fc80003f25270 */
[----:B0-----:R-:W-:Y:S02]  /*6bb0*/  SEL R2, RZ, 0x1, P1 ;  /* 0x00000001ff027807 */ /* 0x001fe40000800000 */
[----:B------:R-:W-:Y:S02]  /*6bc0*/  SEL R0, R0, RZ, P1 ;  /* 0x000000ff00007207 */ /* 0x000fe40000800000 */
[----:B------:R-:W-:-:S03]  /*6bd0*/  LOP3.LUT R9, R9, R2, RZ, 0x3c, !PT ;  /* 0x0000000209097212 */ /* 0x000fc600078e3cff */
[----:B------:R-:W-:Y:S01]  /*6be0*/  IMAD R7, R0, 0x8, R5 ;  /* 0x0000000800077824 */ /* 0x000fe200078e0205 */
[----:B------:R-:W-:Y:S01]  /*6bf0*/  SHF.L.U32 R4, R9, 0x1f, RZ ;  /* 0x0000001f09047819 */ /* 0x000fe200000006ff */
[----:B-1----:R-:W-:Y:S06]  /*6c00*/  @!P0 BRA `(.L_x_190) ;  /* 0x0000000400b48947 */ /* 0x002fec0003800000 */
.L_x_208:
[----:B------:R-:W1:Y:S01]  /*6c10*/  SYNCS.PHASECHK.TRANS64.TRYWAIT P0, [R7+URZ], R4 ;  /* 0x00000004070075a7 */ /* 0x000e62000800017f */
[----:B------:R-:W-:-:S05]  /*6c20*/  VIADD R0, R0, 0x1 ;  /* 0x0000000100007836 */ /* 0x000fca0000000000 */
[----:B------:R-:W-:-:S04]  /*6c30*/  ISETP.NE.AND P1, PT, R0, 0x9, PT ;  /* 0x000000090000780c */ /* 0x000fc80003f25270 */
[----:B------:R-:W-:Y:S02]  /*6c40*/  SEL R2, RZ, 0x1, P1 ;  /* 0x00000001ff027807 */ /* 0x000fe40000800000 */
[----:B------:R-:W-:Y:S02]  /*6c50*/  SEL R0, R0, RZ, P1 ;  /* 0x000000ff00007207 */ /* 0x000fe40000800000 */
[----:B------:R-:W-:-:S03]  /*6c60*/  LOP3.LUT R9, R9, R2, RZ, 0x3c, !PT ;  /* 0x0000000209097212 */ /* 0x000fc600078e3cff */
[----:B0-----:R-:W-:Y:S01]  /*6c70*/  IMAD R6, R0, 0x8, R5 ;  /* 0x0000000800067824 */ /* 0x001fe200078e0205 */
[----:B------:R-:W-:Y:S01]  /*6c80*/  SHF.L.U32 R3, R9, 0x1f, RZ ;  /* 0x0000001f09037819 */ /* 0x000fe200000006ff */
[----:B-1----:R-:W-:Y:S06]  /*6c90*/  @!P0 BRA `(.L_x_191) ;  /* 0x0000000400a48947 */ /* 0x002fec0003800000 */
.L_x_209:
        /* <DEDUP_REMOVED lines=9> */
.L_x_210:
        /* <DEDUP_REMOVED lines=9> */
.L_x_211:
        /* <DEDUP_REMOVED lines=9> */
.L_x_212:
        /* <DEDUP_REMOVED lines=9> */
.L_x_213:
[----:B------:R-:W1:Y:S01]  /*6ee0*/  SYNCS.PHASECHK.TRANS64.TRYWAIT P0, [R6+URZ], R3 ;  /* 0x00000003060075a7 */ /* 0x000e62000800017f */
[----:B------:R-:W-:-:S05]  /*6ef0*/  VIADD R0, R0, 0x1 ;  /* 0x0000000100007836 */ /* 0x000fca0000000000 */
[----:B------:R-:W-:-:S04]  /*6f00*/  ISETP.NE.AND P1, PT, R0, 0x9, PT ;  /* 0x000000090000780c */ /* 0x000fc80003f25270 */
[----:B------:R-:W-:Y:S02]  /*6f10*/  SEL R2, RZ, 0x1, P1 ;  /* 0x00000001ff027807 */ /* 0x000fe40000800000 */
[----:B------:R-:W-:Y:S02]  /*6f20*/  SEL R0, R0, RZ, P1 ;  /* 0x000000ff00007207 */ /* 0x000fe40000800000 */
[----:B------:R-:W-:Y:S01]  /*6f30*/  LOP3.LUT R2, R9, R2, RZ, 0x3c, !PT ;  /* 0x0000000209027212 */ /* 0x000fe200078e3cff */
[----:B-1----:R-:W-:Y:S06]  /*6f40*/  @!P0 BRA `(.L_x_196) ;  /* 0x00000004005c8947 */ /* 0x002fec0003800000 */
.L_x_214:
[----:B------:R-:W-:Y:S01]  /*6f50*/  IMAD R5, R0, 0x8, R5 ;  /* 0x0000000800057824 */ /* 0x000fe200078e0205 */
[----:B------:R-:W-:-:S07]  /*6f60*/  SHF.L.U32 R0, R2, 0x1f, RZ ;  /* 0x0000001f02007819 */ /* 0x000fce00000006ff */
.L_x_197:
[----:B---3--:R3:W4:Y:S02]  /*6f70*/  SYNCS.PHASECHK.TRANS64.TRYWAIT P0, [R5+URZ], R0 ;  /* 0x00000000050075a7 */ /* 0x008724000800017f */
[----:B----4-:R-:W-:Y:S05]  /*6f80*/  @!P0 NANOSLEEP.SYNCS 0x989680 ;  /* 0x009896800000895d */ /* 0x010fea0003900000 */
[----:B------:R-:W4:Y:S02]  /*6f90*/  @!P0 SYNCS.PHASECHK.TRANS64 P0, [R5+URZ], R0 ;  /* 0x00000000050085a7 */ /* 0x000f24000800007f */
[----:B----4-:R-:W-:Y:S05]  /*6fa0*/  @!P0 BRA `(.L_x_197) ;  /* 0xfffffffc00f08947 */ /* 0x010fea000383ffff */
.L_x_187:
[----:B------:R-:W-:Y:S05]  /*6fb0*/  BSYNC B0 ;  /* 0x0000000000007941 */ /* 0x000fea0003800000 */
.L_x_186:
[----:B------:R-:W-:Y:S05]  /*6fc0*/  EXIT ;  /* 0x000000000000794d */ /* 0x000fea0003800000 */
.L_x_20:
[----:B0-----:R-:W-:-:S04]  /*6fd0*/  IMAD.U32 R3, RZ, RZ, UR43 ;  /* 0x0000002bff037e24 */ /* 0x001fc8000f8e00ff */
[----:B------:R0:W1:Y:S03]  /*6fe0*/  SYNCS.PHASECHK.TRANS64.TRYWAIT P0, [R3+URZ+-0x8], R0 ;  /* 0xfffff800030075a7 */ /* 0x000066000800017f */
[----:B-1----:R-:W-:Y:S05]  /*6ff0*/  @!P0 NANOSLEEP.SYNCS 0x989680 ;  /* 0x009896800000895d */ /* 0x002fea0003900000 */
[----:B------:R-:W1:Y:S02]  /*7000*/  @!P0 SYNCS.PHASECHK.TRANS64 P0, [R3+URZ+-0x8], R0 ;  /* 0xfffff800030085a7 */ /* 0x000e64000800007f */
[----:B-1----:R-:W-:Y:S05]  /*7010*/  @!P0 BRA `(.L_x_20) ;  /* 0xfffffffc00ec8947 */ /* 0x002fea000383ffff */
[----:B------:R-:W-:Y:S05]  /*7020*/  BRA `(.L_x_198) ;  /* 0xffffffa400e47947 */ /* 0x000fea000383ffff */
.L_x_25:
[----:B-1----:R1:W2:Y:S02]  /*7030*/  SYNCS.PHASECHK.TRANS64.TRYWAIT P1, [R3+URZ], R0 ;  /* 0x00000000030075a7 */ /* 0x0022a4000802017f */
[----:B--2---:R-:W-:Y:S05]  /*7040*/  @!P1 NANOSLEEP.SYNCS 0x989680 ;  /* 0x009896800000995d */ /* 0x004fea0003900000 */
[----:B------:R-:W2:Y:S02]  /*7050*/  @!P1 SYNCS.PHASECHK.TRANS64 P1, [R3+URZ], R0 ;  /* 0x00000000030095a7 */ /* 0x000ea4000802007f */
[----:B--2---:R-:W-:Y:S05]  /*7060*/  @!P1 BRA `(.L_x_25) ;  /* 0xfffffffc00f09947 */ /* 0x004fea000383ffff */
[----:B------:R-:W-:Y:S05]  /*7070*/  BRA `(.L_x_24) ;  /* 0xffffffa8005c7947 */ /* 0x000fea000383ffff */
.L_x_30:
[----:B-1----:R-:W-:-:S04]  /*7080*/  IMAD.U32 R5, RZ, RZ, UR4 ;  /* 0x00000004ff057e24 */ /* 0x002fc8000f8e00ff */
[----:B------:R1:W2:Y:S03]  /*7090*/  SYNCS.PHASECHK.TRANS64.TRYWAIT P1, [R5+URZ], R4 ;  /* 0x00000004050075a7 */ /* 0x0002a6000802017f */
[----:B--2---:R-:W-:Y:S05]  /*70a0*/  @!P1 NANOSLEEP.SYNCS 0x989680 ;  /* 0x009896800000995d */ /* 0x004fea0003900000 */
[----:B------:R-:W2:Y:S02]  /*70b0*/  @!P1 SYNCS.PHASECHK.TRANS64 P1, [R5+URZ], R4 ;  /* 0x00000004050095a7 */ /* 0x000ea4000802007f */
[----:B--2---:R-:W-:Y:S05]  /*70c0*/  @!P1 BRA `(.L_x_30) ;  /* 0xfffffffc00ec9947 */ /* 0x004fea000383ffff */
[----:B------:R-:W-:Y:S05]  /*70d0*/  BRA `(.L_x_29) ;  /* 0xffffffac002c7947 */ /* 0x000fea000383ffff */
.L_x_36:
[----:B0-----:R-:W-:-:S04]  /*70e0*/  IMAD.U32 R5, RZ, RZ, UR43 ;  /* 0x0000002bff057e24 */ /* 0x001fc8000f8e00ff */
[----:B------:R0:W1:Y:S03]  /*70f0*/  SYNCS.PHASECHK.TRANS64.TRYWAIT P0, [R5+URZ+0x8], R0 ;  /* 0x00000800050075a7 */ /* 0x000066000800017f */
[----:B-1----:R-:W-:Y:S05]  /*7100*/  @!P0 NANOSLEEP.SYNCS 0x989680 ;  /* 0x009896800000895d */ /* 0x002fea0003900000 */
[----:B------:R-:W1:Y:S02]  /*7110*/  @!P0 SYNCS.PHASECHK.TRANS64 P0, [R5+URZ+0x8], R0 ;  /* 0x00000800050085a7 */ /* 0x000e64000800007f */
[----:B-1----:R-:W-:Y:S05]  /*7120*/  @!P0 BRA `(.L_x_36) ;  /* 0xfffffffc00ec8947 */ /* 0x002fea000383ffff */
[----:B------:R-:W-:Y:S05]  /*7130*/  BRA `(.L_x_199) ;  /* 0xffffffb0006c7947 */ /* 0x000fea000383ffff */
.L_x_173:
[----:B------:R-:W-:Y:S01]  /*7140*/  BSSY B1, `(.L_x_200) ;  /* 0x0000006000017945 */ /* 0x000fe20003800000 */
[----:B------:R-:W-:-:S07]  /*7150*/  IMAD.MOV.U32 R15, RZ, RZ, -0x1 ;  /* 0xffffffffff0f7424 */ /* 0x000fce00078e00ff */
[----:B--2--5:R-:W-:Y:S05]  /*7160*/  WARPSYNC.COLLECTIVE R15, `(.L_x_201) ;  /* 0x000000000f0c7348 */ /* 0x024fea0003c00000 */
[----:B------:R-:W-:Y:S02]  /*7170*/  ELECT P6, UR62, PT ;  /* 0x00000000003e782f */ /* 0x000fe400038c0000 */
[----:B------:R-:W-:Y:S01]  /*7180*/  MOV R14, UR62 ;  /* 0x0000003e000e7c02 */ /* 0x000fe20008000f00 */
[----:B--2--5:R-:W-:Y:S10]  /*7190*/  ENDCOLLECTIVE ;  /* 0x000000000000791b */ /* 0x024ff40003800000 */
.L_x_201:
[----:B------:R-:W-:Y:S05]  /*71a0*/  BSYNC B1 ;  /* 0x0000000000017941 */ /* 0x000fea0003800000 */
.L_x_200:
[----:B------:R-:W-:Y:S05]  /*71b0*/  BRA `(.L_x_202) ;  /* 0xffffffec00447947 */ /* 0x000fea000383ffff */
.L_x_176:
[----:B0-----:R0:W1:Y:S02]  /*71c0*/  SYNCS.PHASECHK.TRANS64.TRYWAIT P1, [R15+URZ+0x48], R6 ;  /* 0x000048060f0075a7 */ /* 0x001064000802017f */
[----:B-1----:R-:W-:Y:S05]  /*71d0*/  @!P1 NANOSLEEP.SYNCS 0x989680 ;  /* 0x009896800000995d */ /* 0x002fea0003900000 */
[----:B------:R-:W1:Y:S02]  /*71e0*/  @!P1 SYNCS.PHASECHK.TRANS64 P1, [R15+URZ+0x48], R6 ;  /* 0x000048060f0095a7 */ /* 0x000e64000802007f */
[----:B-1----:R-:W-:Y:S05]  /*71f0*/  @!P1 BRA `(.L_x_176) ;  /* 0xfffffffc00f09947 */ /* 0x002fea000383ffff */
[----:B------:R-:W-:Y:S05]  /*7200*/  BRA `(.L_x_203) ;  /* 0xffffffec00807947 */ /* 0x000fea000383ffff */
.L_x_185:
[----:B------:R-:W-:Y:S01]  /*7210*/  BSSY B0, `(.L_x_204) ;  /* 0x0000006000007945 */ /* 0x000fe20003800000 */
[----:B------:R-:W-:-:S07]  /*7220*/  IMAD.MOV.U32 R15, RZ, RZ, -0x1 ;  /* 0xffffffffff0f7424 */ /* 0x000fce00078e00ff */
[----:B--2--5:R-:W-:Y:S05]  /*7230*/  WARPSYNC.COLLECTIVE R15, `(.L_x_205) ;  /* 0x000000000f0c7348 */ /* 0x024fea0003c00000 */
[----:B------:R-:W-:Y:S02]  /*7240*/  ELECT P6, UR62, PT ;  /* 0x00000000003e782f */ /* 0x000fe400038c0000 */
[----:B------:R-:W-:Y:S01]  /*7250*/  MOV R14, UR62 ;  /* 0x0000003e000e7c02 */ /* 0x000fe20008000f00 */
[----:B--2--5:R-:W-:Y:S10]  /*7260*/  ENDCOLLECTIVE ;  /* 0x000000000000791b */ /* 0x024ff40003800000 */
.L_x_205:
[----:B------:R-:W-:Y:S05]  /*7270*/  BSYNC B0 ;  /* 0x0000000000007941 */ /* 0x000fea0003800000 */
.L_x_204:
[----:B------:R-:W-:Y:S05]  /*7280*/  BRA `(.L_x_206) ;  /* 0xfffffff400e87947 */ /* 0x000fea000383ffff */
.L_x_189:
[----:B0-----:R0:W1:Y:S02]  /*7290*/  SYNCS.PHASECHK.TRANS64.TRYWAIT P0, [R7+URZ], R2 ;  /* 0x00000002070075a7 */ /* 0x001064000800017f */
[----:B-1----:R-:W-:Y:S05]  /*72a0*/  @!P0 NANOSLEEP.SYNCS 0x989680 ;  /* 0x009896800000895d */ /* 0x002fea0003900000 */
[----:B------:R-:W1:Y:S02]  /*72b0*/  @!P0 SYNCS.PHASECHK.TRANS64 P0, [R7+URZ], R2 ;  /* 0x00000002070085a7 */ /* 0x000e64000800007f */
[----:B-1----:R-:W-:Y:S05]  /*72c0*/  @!P0 BRA `(.L_x_189) ;  /* 0xfffffffc00f08947 */ /* 0x002fea000383ffff */
[----:B------:R-:W-:Y:S05]  /*72d0*/  BRA `(.L_x_207) ;  /* 0xfffffff800287947 */ /* 0x000fea000383ffff */
.L_x_190:
[----:B0-----:R0:W1:Y:S02]  /*72e0*/  SYNCS.PHASECHK.TRANS64.TRYWAIT P0, [R6+URZ], R3 ;  /* 0x00000003060075a7 */ /* 0x001064000800017f */
[----:B-1----:R-:W-:Y:S05]  /*72f0*/  @!P0 NANOSLEEP.SYNCS 0x989680 ;  /* 0x009896800000895d */ /* 0x002fea0003900000 */
[----:B------:R-:W1:Y:S02]  /*7300*/  @!P0 SYNCS.PHASECHK.TRANS64 P0, [R6+URZ], R3 ;  /* 0x00000003060085a7 */ /* 0x000e64000800007f */
[----:B-1----:R-:W-:Y:S05]  /*7310*/  @!P0 BRA `(.L_x_190) ;  /* 0xfffffffc00f08947 */ /* 0x002fea000383ffff */
[----:B------:R-:W-:Y:S05]  /*7320*/  BRA `(.L_x_208) ;  /* 0xfffffff800387947 */ /* 0x000fea000383ffff */
.L_x_191:
[----:B0-----:R0:W1:Y:S02]  /*7330*/  SYNCS.PHASECHK.TRANS64.TRYWAIT P0, [R7+URZ], R4 ;  /* 0x00000004070075a7 */ /* 0x001064000800017f */
[----:B-1----:R-:W-:Y:S05]  /*7340*/  @!P0 NANOSLEEP.SYNCS 0x989680 ;  /* 0x009896800000895d */ /* 0x002fea0003900000 */
[----:B------:R-:W1:Y:S02]  /*7350*/  @!P0 SYNCS.PHASECHK.TRANS64 P0, [R7+URZ], R4 ;  /* 0x00000004070085a7 */ /* 0x000e64000800007f */
[----:B-1----:R-:W-:Y:S05]  /*7360*/  @!P0 BRA `(.L_x_191) ;  /* 0xfffffffc00f08947 */ /* 0x002fea000383ffff */
[----:B------:R-:W-:Y:S05]  /*7370*/  BRA `(.L_x_209) ;  /* 0xfffffff800487947 */ /* 0x000fea000383ffff */
.L_x_192:
[----:B0-----:R0:W1:Y:S02]  /*7380*/  SYNCS.PHASECHK.TRANS64.TRYWAIT P0, [R6+URZ], R3 ;  /* 0x00000003060075a7 */ /* 0x001064000800017f */
[----:B-1----:R-:W-:Y:S05]  /*7390*/  @!P0 NANOSLEEP.SYNCS 0x989680 ;  /* 0x009896800000895d */ /* 0x002fea0003900000 */
[----:B------:R-:W1:Y:S02]  /*73a0*/  @!P0 SYNCS.PHASECHK.TRANS64 P0, [R6+URZ], R3 ;  /* 0x00000003060085a7 */ /* 0x000e64000800007f */
[----:B-1----:R-:W-:Y:S05]  /*73b0*/  @!P0 BRA `(.L_x_192) ;  /* 0xfffffffc00f08947 */ /* 0x002fea000383ffff */
[----:B------:R-:W-:Y:S05]  /*73c0*/  BRA `(.L_x_210) ;  /* 0xfffffff800587947 */ /* 0x000fea000383ffff */
.L_x_193:
[----:B0-----:R0:W1:Y:S02]  /*73d0*/  SYNCS.PHASECHK.TRANS64.TRYWAIT P0, [R7+URZ], R4 ;  /* 0x00000004070075a7 */ /* 0x001064000800017f */
[----:B-1----:R-:W-:Y:S05]  /*73e0*/  @!P0 NANOSLEEP.SYNCS 0x989680 ;  /* 0x009896800000895d */ /* 0x002fea0003900000 */
[----:B------:R-:W1:Y:S02]  /*73f0*/  @!P0 SYNCS.PHASECHK.TRANS64 P0, [R7+URZ], R4 ;  /* 0x00000004070085a7 */ /* 0x000e64000800007f */
[----:B-1----:R-:W-:Y:S05]  /*7400*/  @!P0 BRA `(.L_x_193) ;  /* 0xfffffffc00f08947 */ /* 0x002fea000383ffff */
[----:B------:R-:W-:Y:S05]  /*7410*/  BRA `(.L_x_211) ;  /* 0xfffffff800687947 */ /* 0x000fea000383ffff */
.L_x_194:
[----:B0-----:R0:W1:Y:S02]  /*7420*/  SYNCS.PHASECHK.TRANS64.TRYWAIT P0, [R6+URZ], R3 ;  /* 0x00000003060075a7 */ /* 0x001064000800017f */
[----:B-1----:R-:W-:Y:S05]  /*7430*/  @!P0 NANOSLEEP.SYNCS 0x989680 ;  /* 0x009896800000895d */ /* 0x002fea0003900000 */
[----:B------:R-:W1:Y:S02]  /*7440*/  @!P0 SYNCS.PHASECHK.TRANS64 P0, [R6+URZ], R3 ;  /* 0x00000003060085a7 */ /* 0x000e64000800007f */
[----:B-1----:R-:W-:Y:S05]  /*7450*/  @!P0 BRA `(.L_x_194) ;  /* 0xfffffffc00f08947 */ /* 0x002fea000383ffff */
[----:B------:R-:W-:Y:S05]  /*7460*/  BRA `(.L_x_212) ;  /* 0xfffffff800787947 */ /* 0x000fea000383ffff */
.L_x_195:
[----:B0-----:R0:W1:Y:S02]  /*7470*/  SYNCS.PHASECHK.TRANS64.TRYWAIT P0, [R7+URZ], R4 ;  /* 0x00000004070075a7 */ /* 0x001064000800017f */
[----:B-1----:R-:W-:Y:S05]  /*7480*/  @!P0 NANOSLEEP.SYNCS 0x989680 ;  /* 0x009896800000895d */ /* 0x002fea0003900000 */
[----:B------:R-:W1:Y:S02]  /*7490*/  @!P0 SYNCS.PHASECHK.TRANS64 P0, [R7+URZ], R4 ;  /* 0x00000004070085a7 */ /* 0x000e64000800007f */
[----:B-1----:R-:W-:Y:S05]  /*74a0*/  @!P0 BRA `(.L_x_195) ;  /* 0xfffffffc00f08947 */ /* 0x002fea000383ffff */
[----:B------:R-:W-:Y:S05]  /*74b0*/  BRA `(.L_x_213) ;  /* 0xfffffff800887947 */ /* 0x000fea000383ffff */
.L_x_196:
[----:B-1----:R1:W3:Y:S02]  /*74c0*/  SYNCS.PHASECHK.TRANS64.TRYWAIT P0, [R6+URZ], R3 ;  /* 0x00000003060075a7 */ /* 0x0022e4000800017f */
[----:B---3--:R-:W-:Y:S05]  /*74d0*/  @!P0 NANOSLEEP.SYNCS 0x989680 ;  /* 0x009896800000895d */ /* 0x008fea0003900000 */
[----:B------:R-:W3:Y:S02]  /*74e0*/  @!P0 SYNCS.PHASECHK.TRANS64 P0, [R6+URZ], R3 ;  /* 0x00000003060085a7 */ /* 0x000ee4000800007f */
[----:B---3--:R-:W-:Y:S05]  /*74f0*/  @!P0 BRA `(.L_x_196) ;  /* 0xfffffffc00f08947 */ /* 0x008fea000383ffff */
[----:B------:R-:W-:Y:S05]  /*7500*/  BRA `(.L_x_214) ;  /* 0xfffffff800907947 */ /* 0x000fea000383ffff */
.L_x_215:
[----:B------:R-:W-:-:S00]  /*7510*/  BRA `(.L_x_215) ;  /* 0xfffffffc00fc7947 */ /* 0x000fc0000383ffff */
[----:B------:R-:W-:-:S00]  /*7520*/  NOP ;  /* 0x0000000000007918 */ /* 0x000fc00000000000 */
        /* <DEDUP_REMOVED lines=13> */
.L_x_216:


//--------------------- .nv.global.init           --------------------------
	.section	.nv.global.init,"aw",@progbits
.nv.global.init:
	.type		$str$22,@object
	.size		$str$22,($str$23 - $str$22)
$str$22:
        /*0000*/ 	.byte	0x6b, 0x5f, 0x74, 0x69, 0x6c, 0x65, 0x5f, 0x63, 0x6f, 0x75, 0x6e, 0x74, 0x20, 0x3e, 0x3d, 0x20
        /*0010*/ 	.byte	0x31, 0x00
	.type		$str$23,@object
	.size		$str$23,(__unnamed_1 - $str$23)
$str$23:
        /*0012*/ 	.byte	0x2f, 0x74, 0x6d, 0x70, 0x2f, 0x63, 0x75, 0x74, 0x6c, 0x61, 0x73, 0x73, 0x5f, 0x73, 0x77, 0x65
        /*0022*/ 	.byte	0x65, 0x70, 0x5f, 0x73, 0x72, 0x63, 0x2f, 0x69, 0x6e, 0x63, 0x6c, 0x75, 0x64, 0x65, 0x2f, 0x63
        /*0032*/ 	.byte	0x75, 0x74, 0x6c, 0x61, 0x73, 0x73, 0x2f, 0x67, 0x65, 0x6d, 0x6d, 0x2f, 0x63, 0x6f, 0x6c, 0x6c
        /*0042*/ 	.byte	0x65, 0x63, 0x74, 0x69, 0x76, 0x65, 0x2f, 0x73, 0x6d, 0x39, 0x30, 0x5f, 0x6d, 0x6d, 0x61, 0x5f
        /*0052*/ 	.byte	0x74, 0x6d, 0x61, 0x5f, 0x67, 0x6d, 0x6d, 0x61, 0x5f, 0x73, 0x73, 0x5f, 0x77, 0x61, 0x72, 0x70
        /*0062*/ 	.byte	0x73, 0x70, 0x65, 0x63, 0x69, 0x61, 0x6c, 0x69, 0x7a, 0x65, 0x64, 0x2e, 0x68, 0x70, 0x70, 0x00
	.type		__unnamed_1,@object
	.size		__unnamed_1,(.L_0 - __unnamed_1)
__unnamed_1:
        /*0072*/ 	.byte	0x76, 0x6f, 0x69, 0x64, 0x20, 0x63, 0x75, 0x74, 0x6c, 0x61, 0x73, 0x73, 0x3a, 0x3a, 0x67, 0x65
        /* <DEDUP_REMOVED lines=172> */
        /*0b42*/ 	.byte	0x69, 0x64, 0x65, 0x6e, 0x74, 0x69, 0x74, 0x79, 0x5d, 0x00
.L_0:


//--------------------- .nv.shared._ZN7cutlass13device_kernelINS_4gemm6kernel13GemmUniversalIN4cute5tupleIJiiiiEEENS1_10collective13CollectiveMmaINS1_34MainloopSm90TmaGmmaWarpSpecializedILi9ENS5_IJNS4_1CILi1EEENSA_ILi2EEESB_EEENS1_32KernelTmaWarpSpecializedPingpongEEENS5_IJNSA_ILi64EEENSA_ILi128EEESH_EEEaNS5_IJlSB_lEEEaSJ_NS4_8TiledMMAINS4_8MMA_AtomIJNS4_4SM904GMMA27MMA_64x128x32_S32S8S8_SS_TNEEEENS4_6LayoutINS5_IJSB_SB_SB_EEENS5_IJNSA_ILi0EEESS_SS_EEEEENS5_IJNS4_10UnderscoreESV_SV_EEEEENS4_23SM90_TMA_LOAD_MULTICASTENS4_14ComposedLayoutINS4_7SwizzleILi3ELi4ELi3EEENS4_18smem_ptr_flag_bitsILi8EEENSQ_INS5_IJNSA_ILi8EEESH_EEENS5_IJSH_SB_EEEEEEEvNS4_8identityENS4_13SM90_TMA_LOADES18_vS19_EENS_8epilogue10collective6detail29Sm90TmaWarpSpecializedAdapterINS1D_15DefaultEpilogueIaSJ_SJ_NS1C_6thread17LinearCombinationIaLi1EiiLNS1H_9ScaleType4KindE0ELNS_15FloatRoundStyleE2EaEENS1_15EpilogueDefaultEEEEEvvEEEEvNT_6ParamsE --------------------------
	.section	.nv.shared._ZN7cutlass13device_kernelINS_4gemm6kernel13GemmUniversalIN4cute5tupleIJiiiiEEENS1_10collective13CollectiveMmaINS1_34MainloopSm90TmaGmmaWarpSpecializedILi9ENS5_IJNS4_1CILi1EEENSA_ILi2EEESB_EEENS1_32KernelTmaWarpSpecializedPingpongEEENS5_IJNSA_ILi64EEENSA_ILi128EEESH_EEEaNS5_IJlSB_lEEEaSJ_NS4_8TiledMMAINS4_8MMA_AtomIJNS4_4SM904GMMA27MMA_64x128x32_S32S8S8_SS_TNEEEENS4_6LayoutINS5_IJSB_SB_SB_EEENS5_IJNSA_ILi0EEESS_SS_EEEEENS5_IJNS4_10UnderscoreESV_SV_EEEEENS4_23SM90_TMA_LOAD_MULTICASTENS4_14ComposedLayoutINS4_7SwizzleILi3ELi4ELi3EEENS4_18smem_ptr_flag_bitsILi8EEENSQ_INS5_IJNSA_ILi8EEESH_EEENS5_IJSH_SB_EEEEEEEvNS4_8identityENS4_13SM90_TMA_LOADES18_vS19_EENS_8epilogue10collective6detail29Sm90TmaWarpSpecializedAdapterINS1D_15DefaultEpilogueIaSJ_SJ_NS1C_6thread17LinearCombinationIaLi1EiiLNS1H_9ScaleType4KindE0ELNS_15FloatRoundStyleE2EaEENS1_15EpilogueDefaultEEEEEvvEEEEvNT_6ParamsE,"aw",@nobits
	.sectionflags	@""
	.align	16
	.zero		1024


//--------------------- .nv.shared.reserved.0     --------------------------
	.section	.nv.shared.reserved.0,"aw",@nobits
	.weak		__nv_reservedSMEM_offset_0_alias
	.size		__nv_reservedSMEM_offset_0_alias, 0, 0
	.other		__nv_reservedSMEM_offset_0_alias,@"STO_CUDA_RESERVED_SHARED STV_DEFAULT"
__nv_reservedSMEM_offset_0_alias:
	.zero		0


//--------------------- .nv.global                --------------------------
	.section	.nv.global,"aw",@nobits
.nv.global:
	.type		_ZN40_INTERNAL_7e306d92_4_k_cu_c8d8fc06_254834cute1_E,@object
	.size		_ZN40_INTERNAL_7e306d92_4_k_cu_c8d8fc06_254834cute1_E,(_ZN40_INTERNAL_7e306d92_4_k_cu_c8d8fc06_254834cuda3std3__45__cpo6cbeginE - _ZN40_INTERNAL_7e306d92_4_k_cu_c8d8fc06_254834cute1_E)
_ZN40_INTERNAL_7e306d92_4_k_cu_c8d8fc06_254834cute1_E:
	.zero		1
	.type		_ZN40_INTERNAL_7e306d92_4_k_cu_c8d8fc06_254834cuda3std3__45__cpo6cbeginE,@object
	.size		_ZN40_INTERNAL_7e306d92_4_k_cu_c8d8fc06_254834cuda3std3__45__cpo6cbeginE,(_ZN40_INTERNAL_7e306d92_4_k_cu_c8d8fc06_254834cuda3std3__48in_placeE - _ZN40_INTERNAL_7e306d92_4_k_cu_c8d8fc06_254834cuda3std3__45__cpo6cbeginE)
_ZN40_INTERNAL_7e306d92_4_k_cu_c8d8fc06_254834cuda3std3__45__cpo6cbeginE:
	.zero		1
	.type		_ZN40_INTERNAL_7e306d92_4_k_cu_c8d8fc06_254834cuda3std3__48in_placeE,@object
	.size		_ZN40_INTERNAL_7e306d92_4_k_cu_c8d8fc06_254834cuda3std3__48in_placeE,(_ZN40_INTERNAL_7e306d92_4_k_cu_c8d8fc06_254834cuda3std6ranges3__45__cpo9iter_moveE - _ZN40_INTERNAL_7e306d92_4_k_cu_c8d8fc06_254834cuda3std3__48in_placeE)
_ZN40_INTERNAL_7e306d92_4_k_cu_c8d8fc06_254834cuda3std3__48in_placeE:
	.zero		1
	.type		_ZN40_INTERNAL_7e306d92_4_k_cu_c8d8fc06_254834cuda3std6ranges3__45__cpo9iter_moveE,@object
	.size		_ZN40_INTERNAL_7e306d92_4_k_cu_c8d8fc06_254834cuda3std6ranges3__45__cpo9iter_moveE,(_ZN40_INTERNAL_7e306d92_4_k_cu_c8d8fc06_254834cuda3std3__45__cpo5beginE - _ZN40_INTERNAL_7e306d92_4_k_cu_c8d8fc06_254834cuda3std6ranges3__45__cpo9iter_moveE)
_ZN40_INTERNAL_7e306d92_4_k_cu_c8d8fc06_254834cuda3std6ranges3__45__cpo9iter_moveE:
	.zero		1
	.type		_ZN40_INTERNAL_7e306d92_4_k_cu_c8d8fc06_254834cuda3std3__45__cpo5beginE,@object
	.size		_ZN40_INTERNAL_7e306d92_4_k_cu_c8d8fc06_254834cuda3std3__45__cpo5beginE,(_ZN40_INTERNAL_7e306d92_4_k_cu_c8d8fc06_254834cuda3std3__442_GLOBAL__N__7e306d92_4_k_cu_c8d8fc06_254836ignoreE - _ZN40_INTERNAL_7e306d92_4_k_cu_c8d8fc06_254834cuda3std3__45__cpo5beginE)
_ZN40_INTERNAL_7e306d92_4_k_cu_c8d8fc06_254834cuda3std3__45__cpo5beginE:
	.zero		1
	.type		_ZN40_INTERNAL_7e306d92_4_k_cu_c8d8fc06_254834cuda3std3__442_GLOBAL__N__7e306d92_4_k_cu_c8d8fc06_254836ignoreE,@object
	.size		_ZN40_INTERNAL_7e306d92_4_k_cu_c8d8fc06_254834cuda3std3__442_GLOBAL__N__7e306d92_4_k_cu_c8d8fc06_254836ignoreE,(_ZN40_INTERNAL_7e306d92_4_k_cu_c8d8fc06_254834cute7productE - _ZN40_INTERNAL_7e306d92_4_k_cu_c8d8fc06_254834cuda3std3__442_GLOBAL__N__7e306d92_4_k_cu_c8d8fc06_254836ignoreE)
_ZN40_INTERNAL_7e306d92_4_k_cu_c8d8fc06_254834cuda3std3__442_GLOBAL__N__7e306d92_4_k_cu_c8d8fc06_254836ignoreE:
	.zero		1
	.type		_ZN40_INTERNAL_7e306d92_4_k_cu_c8d8fc06_254834cute7productE,@object
	.size		_ZN40_INTERNAL_7e306d92_4_k_cu_c8d8fc06_254834cute7productE,(_ZN40_INTERNAL_7e306d92_4_k_cu_c8d8fc06_254834cuda3std3__45__cpo3endE - _ZN40_INTERNAL_7e306d92_4_k_cu_c8d8fc06_254834cute7productE)
_ZN40_INTERNAL_7e306d92_4_k_cu_c8d8fc06_254834cute7productE:
	.zero		1
	.type		_ZN40_INTERNAL_7e306d92_4_k_cu_c8d8fc06_254834cuda3std3__45__cpo3endE,@object
	.size		_ZN40_INTERNAL_7e306d92_4_k_cu_c8d8fc06_254834cuda3std3__45__cpo3endE,(_ZN40_INTERNAL_7e306d92_4_k_cu_c8d8fc06_254834cuda3std3__419piecewise_constructE - _ZN40_INTERNAL_7e306d92_4_k_cu_c8d8fc06_254834cuda3std3__45__cpo3endE)
_ZN40_INTERNAL_7e306d92_4_k_cu_c8d8fc06_254834cuda3std3__45__cpo3endE:
	.zero		1
	.type		_ZN40_INTERNAL_7e306d92_4_k_cu_c8d8fc06_254834cuda3std3__419piecewise_constructE,@object
	.size		_ZN40_INTERNAL_7e306d92_4_k_cu_c8d8fc06_254834cuda3std3__419piecewise_constructE,(_ZN40_INTERNAL_7e306d92_4_k_cu_c8d8fc06_254834cuda3std3__45__cpo4cendE - _ZN40_INTERNAL_7e306d92_4_k_cu_c8d8fc06_254834cuda3std3__419piecewise_constructE)
_ZN40_INTERNAL_7e306d92_4_k_cu_c8d8fc06_254834cuda3std3__419piecewise_constructE:
	.zero		1
	.type		_ZN40_INTERNAL_7e306d92_4_k_cu_c8d8fc06_254834cuda3std3__45__cpo4cendE,@object
	.size		_ZN40_INTERNAL_7e306d92_4_k_cu_c8d8fc06_254834cuda3std3__45__cpo4cendE,(_ZN40_INTERNAL_7e306d92_4_k_cu_c8d8fc06_254834cuda3std6ranges3__45__cpo4swapE - _ZN40_INTERNAL_7e306d92_4_k_cu_c8d8fc06_254834cuda3std3__45__cpo4cendE)
_ZN40_INTERNAL_7e306d92_4_k_cu_c8d8fc06_254834cuda3std3__45__cpo4cendE:
	.zero		1
	.type		_ZN40_INTERNAL_7e306d92_4_k_cu_c8d8fc06_254834cuda3std6ranges3__45__cpo4swapE,@object
	.size		_ZN40_INTERNAL_7e306d92_4_k_cu_c8d8fc06_254834cuda3std6ranges3__45__cpo4swapE,(.L_8 - _ZN40_INTERNAL_7e306d92_4_k_cu_c8d8fc06_254834cuda3std6ranges3__45__cpo4swapE)
_ZN40_INTERNAL_7e306d92_4_k_cu_c8d8fc06_254834cuda3std6ranges3__45__cpo4swapE:
	.zero		1
.L_8:


//--------------------- .nv.constant0._ZN7cutlass13device_kernelINS_4gemm6kernel13GemmUniversalIN4cute5tupleIJiiiiEEENS1_10collective13CollectiveMmaINS1_34MainloopSm90TmaGmmaWarpSpecializedILi9ENS5_IJNS4_1CILi1EEENSA_ILi2EEESB_EEENS1_32KernelTmaWarpSpecializedPingpongEEENS5_IJNSA_ILi64EEENSA_ILi128EEESH_EEEaNS5_IJlSB_lEEEaSJ_NS4_8TiledMMAINS4_8MMA_AtomIJNS4_4SM904GMMA27MMA_64x128x32_S32S8S8_SS_TNEEEENS4_6LayoutINS5_IJSB_SB_SB_EEENS5_IJNSA_ILi0EEESS_SS_EEEEENS5_IJNS4_10UnderscoreESV_SV_EEEEENS4_23SM90_TMA_LOAD_MULTICASTENS4_14ComposedLayoutINS4_7SwizzleILi3ELi4ELi3EEENS4_18smem_ptr_flag_bitsILi8EEENSQ_INS5_IJNSA_ILi8EEESH_EEENS5_IJSH_SB_EEEEEEEvNS4_8identityENS4_13SM90_TMA_LOADES18_vS19_EENS_8epilogue10collective6detail29Sm90TmaWarpSpecializedAdapterINS1D_15DefaultEpilogueIaSJ_SJ_NS1C_6thread17LinearCombinationIaLi1EiiLNS1H_9ScaleType4KindE0ELNS_15FloatRoundStyleE2EaEENS1_15EpilogueDefaultEEEEEvvEEEEvNT_6ParamsE --------------------------
	.section	.nv.constant0._ZN7cutlass13device_kernelINS_4gemm6kernel13GemmUniversalIN4cute5tupleIJiiiiEEENS1_10collective13CollectiveMmaINS1_34MainloopSm90TmaGmmaWarpSpecializedILi9ENS5_IJNS4_1CILi1EEENSA_ILi2EEESB_EEENS1_32KernelTmaWarpSpecializedPingpongEEENS5_IJNSA_ILi64EEENSA_ILi128EEESH_EEEaNS5_IJlSB_lEEEaSJ_NS4_8TiledMMAINS4_8MMA_AtomIJNS4_4SM904GMMA27MMA_64x128x32_S32S8S8_SS_TNEEEENS4_6LayoutINS5_IJSB_SB_SB_EEENS5_IJNSA_ILi0EEESS_SS_EEEEENS5_IJNS4_10UnderscoreESV_SV_EEEEENS4_23SM90_TMA_LOAD_MULTICASTENS4_14ComposedLayoutINS4_7SwizzleILi3ELi4ELi3EEENS4_18smem_ptr_flag_bitsILi8EEENSQ_INS5_IJNSA_ILi8EEESH_EEENS5_IJSH_SB_EEEEEEEvNS4_8identityENS4_13SM90_TMA_LOADES18_vS19_EENS_8epilogue10collective6detail29Sm90TmaWarpSpecializedAdapterINS1D_15DefaultEpilogueIaSJ_SJ_NS1C_6thread17LinearCombinationIaLi1EiiLNS1H_9ScaleType4KindE0ELNS_15FloatRoundStyleE2EaEENS1_15EpilogueDefaultEEEEEvvEEEEvNT_6ParamsE,"a",@progbits
	.sectionflags	@""
	.align	4
.nv.constant0._ZN7cutlass13device_kernelINS_4gemm6kernel13GemmUniversalIN4cute5tupleIJiiiiEEENS1_10collective13CollectiveMmaINS1_34MainloopSm90TmaGmmaWarpSpecializedILi9ENS5_IJNS4_1CILi1EEENSA_ILi2EEESB_EEENS1_32KernelTmaWarpSpecializedPingpongEEENS5_IJNSA_ILi64EEENSA_ILi128EEESH_EEEaNS5_IJlSB_lEEEaSJ_NS4_8TiledMMAINS4_8MMA_AtomIJNS4_4SM904GMMA27MMA_64x128x32_S32S8S8_SS_TNEEEENS4_6LayoutINS5_IJSB_SB_SB_EEENS5_IJNSA_ILi0EEESS_SS_EEEEENS5_IJNS4_10UnderscoreESV_SV_EEEEENS4_23SM90_TMA_LOAD_MULTICASTENS4_14ComposedLayoutINS4_7SwizzleILi3ELi4ELi3EEENS4_18smem_ptr_flag_bitsILi8EEENSQ_INS5_IJNSA_ILi8EEESH_EEENS5_IJSH_SB_EEEEEEEvNS4_8identityENS4_13SM90_TMA_LOADES18_vS19_EENS_8epilogue10collective6detail29Sm90TmaWarpSpecializedAdapterINS1D_15DefaultEpilogueIaSJ_SJ_NS1C_6thread17LinearCombinationIaLi1EiiLNS1H_9ScaleType4KindE0ELNS_15FloatRoundStyleE2EaEENS1_15EpilogueDefaultEEEEEvvEEEEvNT_6ParamsE:
	.zero		1664


//--------------------- SYMBOLS --------------------------

	.type		.nv.reservedSmem.offset0,@object
	.size		.nv.reservedSmem.offset0,0x4
	.type		__assertfail,@function
